	.target	sm_90a

	.elftype	@"ET_EXEC"


//--------------------- .note.nv.tkinfo           --------------------------
	.section	.note.nv.tkinfo,"",@"SHT_NOTE"
	.sectionflags	@"SHF_NOTE_NV_TKINFO"
	.tkinfo
        /*0018*/ 	.word	0x00000002
        /*0030*/ 	.string	""
        /*0030*/ 	.string	"ptxas"
        /*0030*/ 	.string	"Cuda compilation tools, release 13.0, V13.0.88"
        /*0030*/ 	.string	"Build cuda_13.0.r13.0/compiler.36424714_0"
        /*0030*/ 	.string	"-arch sm_90a -m 64 "



//--------------------- .note.nv.cuinfo           --------------------------
	.section	.note.nv.cuinfo,"",@"SHT_NOTE"
	.sectionflags	@"SHF_NOTE_NV_CUINFO"
        /*0018*/ 	.short	0x0002
        /*001a*/ 	.short	0x005a
        /*001c*/ 	.short	0x0082
	.zero		2


//--------------------- .nv.info                  --------------------------
	.section	.nv.info,"",@"SHT_CUDA_INFO"
	.align	4


	//----- nvinfo : EIATTR_REGCOUNT
	.align		4
        /*0000*/ 	.byte	0x04, 0x2f
        /*0002*/ 	.short	(.L_12 - .L_11)
	.align		4
.L_11:
        /*0004*/ 	.word	index@(_ZN7cutlass13device_kernelINS_4gemm6kernel13GemmUniversalIN4cute5tupleIJiiiiEEENS1_10collective13CollectiveMmaINS1_37MainloopSm90TmaGmmaWarpSpecializedFP8ILi3ENS5_IJNS4_1CILi2EEESB_NSA_ILi1EEEEEENS1_32KernelTmaWarpSpecializedPingpongEEENS5_IJNSA_ILi64EEENSA_ILi128EEENSA_ILi32EEEEEENS_12float_e4m3_tENS5_IJlSC_lEEESK_SL_NS4_8TiledMMAINS4_8MMA_AtomIJNS4_4SM904GMMA31MMA_64x128x32_F32E4M3E4M3_SS_TNILNSP_7ScaleInE1ELSR_1EEEEEENS4_6LayoutINS5_IJSC_SC_SC_EEENS5_IJNSA_ILi0EEESW_SW_EEEEENS5_IJNS4_10UnderscoreESZ_SZ_EEEEENS4_23SM90_TMA_LOAD_MULTICASTENS4_14ComposedLayoutINS4_7SwizzleILi1ELi4ELi3EEENS4_18smem_ptr_flag_bitsILi8EEENSU_INS5_IJNSA_ILi8EEESI_EEENS5_IJSI_SC_EEEEEEEvNS4_8identityES12_S1C_vS1D_EENS_8epilogue10collective6detail29Sm90TmaWarpSpecializedAdapterINS1G_15DefaultEpilogueISK_SL_SL_NS1F_6thread17LinearCombinationISK_Li1EffLNS1K_9ScaleType4KindE0ELNS_15FloatRoundStyleE2ESK_EENS1_15EpilogueDefaultEEEEEvvEEEEvNT_6ParamsE)
        /*0008*/ 	.word	0x000000a8


	//----- nvinfo : EIATTR_FRAME_SIZE
	.align		4
.L_12:
        /*000c*/ 	.byte	0x04, 0x11
        /*000e*/ 	.short	(.L_14 - .L_13)
	.align		4
.L_13:
        /*0010*/ 	.word	index@(_ZN7cutlass13device_kernelINS_4gemm6kernel13GemmUniversalIN4cute5tupleIJiiiiEEENS1_10collective13CollectiveMmaINS1_37MainloopSm90TmaGmmaWarpSpecializedFP8ILi3ENS5_IJNS4_1CILi2EEESB_NSA_ILi1EEEEEENS1_32KernelTmaWarpSpecializedPingpongEEENS5_IJNSA_ILi64EEENSA_ILi128EEENSA_ILi32EEEEEENS_12float_e4m3_tENS5_IJlSC_lEEESK_SL_NS4_8TiledMMAINS4_8MMA_AtomIJNS4_4SM904GMMA31MMA_64x128x32_F32E4M3E4M3_SS_TNILNSP_7ScaleInE1ELSR_1EEEEEENS4_6LayoutINS5_IJSC_SC_SC_EEENS5_IJNSA_ILi0EEESW_SW_EEEEENS5_IJNS4_10UnderscoreESZ_SZ_EEEEENS4_23SM90_TMA_LOAD_MULTICASTENS4_14ComposedLayoutINS4_7SwizzleILi1ELi4ELi3EEENS4_18smem_ptr_flag_bitsILi8EEENSU_INS5_IJNSA_ILi8EEESI_EEENS5_IJSI_SC_EEEEEEEvNS4_8identityES12_S1C_vS1D_EENS_8epilogue10collective6detail29Sm90TmaWarpSpecializedAdapterINS1G_15DefaultEpilogueISK_SL_SL_NS1F_6thread17LinearCombinationISK_Li1EffLNS1K_9ScaleType4KindE0ELNS_15FloatRoundStyleE2ESK_EENS1_15EpilogueDefaultEEEEEvvEEEEvNT_6ParamsE)
        /*0014*/ 	.word	0x00000000


	//----- nvinfo : EIATTR_MIN_STACK_SIZE
	.align		4
.L_14:
        /*0018*/ 	.byte	0x04, 0x12
        /*001a*/ 	.short	(.L_16 - .L_15)
	.align		4
.L_15:
        /*001c*/ 	.word	index@(_ZN7cutlass13device_kernelINS_4gemm6kernel13GemmUniversalIN4cute5tupleIJiiiiEEENS1_10collective13CollectiveMmaINS1_37MainloopSm90TmaGmmaWarpSpecializedFP8ILi3ENS5_IJNS4_1CILi2EEESB_NSA_ILi1EEEEEENS1_32KernelTmaWarpSpecializedPingpongEEENS5_IJNSA_ILi64EEENSA_ILi128EEENSA_ILi32EEEEEENS_12float_e4m3_tENS5_IJlSC_lEEESK_SL_NS4_8TiledMMAINS4_8MMA_AtomIJNS4_4SM904GMMA31MMA_64x128x32_F32E4M3E4M3_SS_TNILNSP_7ScaleInE1ELSR_1EEEEEENS4_6LayoutINS5_IJSC_SC_SC_EEENS5_IJNSA_ILi0EEESW_SW_EEEEENS5_IJNS4_10UnderscoreESZ_SZ_EEEEENS4_23SM90_TMA_LOAD_MULTICASTENS4_14ComposedLayoutINS4_7SwizzleILi1ELi4ELi3EEENS4_18smem_ptr_flag_bitsILi8EEENSU_INS5_IJNSA_ILi8EEESI_EEENS5_IJSI_SC_EEEEEEEvNS4_8identityES12_S1C_vS1D_EENS_8epilogue10collective6detail29Sm90TmaWarpSpecializedAdapterINS1G_15DefaultEpilogueISK_SL_SL_NS1F_6thread17LinearCombinationISK_Li1EffLNS1K_9ScaleType4KindE0ELNS_15FloatRoundStyleE2ESK_EENS1_15EpilogueDefaultEEEEEvvEEEEvNT_6ParamsE)
        /*0020*/ 	.word	0x00000000
.L_16:


//--------------------- .nv.compat                --------------------------
	.section	.nv.compat,"",@"SHT_CUDA_COMPAT_INFO"
	.align	4
        /*0000*/ 	.byte	0x02, 0x09, 0x01, 0x00, 0x02, 0x02, 0x04, 0x00, 0x02, 0x05, 0x05, 0x00, 0x03, 0x07, 0x01, 0x01
        /*0010*/ 	.byte	0x02, 0x03, 0x01, 0x00, 0x02, 0x06, 0x01, 0x00, 0x04, 0x0b, 0x08, 0x00, 0x00, 0x00, 0x00, 0x00
        /*0020*/ 	.byte	0x00, 0x00, 0x00, 0x00


//--------------------- .nv.info._ZN7cutlass13device_kernelINS_4gemm6kernel13GemmUniversalIN4cute5tupleIJiiiiEEENS1_10collective13CollectiveMmaINS1_37MainloopSm90TmaGmmaWarpSpecializedFP8ILi3ENS5_IJNS4_1CILi2EEESB_NSA_ILi1EEEEEENS1_32KernelTmaWarpSpecializedPingpongEEENS5_IJNSA_ILi64EEENSA_ILi128EEENSA_ILi32EEEEEENS_12float_e4m3_tENS5_IJlSC_lEEESK_SL_NS4_8TiledMMAINS4_8MMA_AtomIJNS4_4SM904GMMA31MMA_64x128x32_F32E4M3E4M3_SS_TNILNSP_7ScaleInE1ELSR_1EEEEEENS4_6LayoutINS5_IJSC_SC_SC_EEENS5_IJNSA_ILi0EEESW_SW_EEEEENS5_IJNS4_10UnderscoreESZ_SZ_EEEEENS4_23SM90_TMA_LOAD_MULTICASTENS4_14ComposedLayoutINS4_7SwizzleILi1ELi4ELi3EEENS4_18smem_ptr_flag_bitsILi8EEENSU_INS5_IJNSA_ILi8EEESI_EEENS5_IJSI_SC_EEEEEEEvNS4_8identityES12_S1C_vS1D_EENS_8epilogue10collective6detail29Sm90TmaWarpSpecializedAdapterINS1G_15DefaultEpilogueISK_SL_SL_NS1F_6thread17LinearCombinationISK_Li1EffLNS1K_9ScaleType4KindE0ELNS_15FloatRoundStyleE2ESK_EENS1_15EpilogueDefaultEEEEEvvEEEEvNT_6ParamsE --------------------------
	.section	.nv.info._ZN7cutlass13device_kernelINS_4gemm6kernel13GemmUniversalIN4cute5tupleIJiiiiEEENS1_10collective13CollectiveMmaINS1_37MainloopSm90TmaGmmaWarpSpecializedFP8ILi3ENS5_IJNS4_1CILi2EEESB_NSA_ILi1EEEEEENS1_32KernelTmaWarpSpecializedPingpongEEENS5_IJNSA_ILi64EEENSA_ILi128EEENSA_ILi32EEEEEENS_12float_e4m3_tENS5_IJlSC_lEEESK_SL_NS4_8TiledMMAINS4_8MMA_AtomIJNS4_4SM904GMMA31MMA_64x128x32_F32E4M3E4M3_SS_TNILNSP_7ScaleInE1ELSR_1EEEEEENS4_6LayoutINS5_IJSC_SC_SC_EEENS5_IJNSA_ILi0EEESW_SW_EEEEENS5_IJNS4_10UnderscoreESZ_SZ_EEEEENS4_23SM90_TMA_LOAD_MULTICASTENS4_14ComposedLayoutINS4_7SwizzleILi1ELi4ELi3EEENS4_18smem_ptr_flag_bitsILi8EEENSU_INS5_IJNSA_ILi8EEESI_EEENS5_IJSI_SC_EEEEEEEvNS4_8identityES12_S1C_vS1D_EENS_8epilogue10collective6detail29Sm90TmaWarpSpecializedAdapterINS1G_15DefaultEpilogueISK_SL_SL_NS1F_6thread17LinearCombinationISK_Li1EffLNS1K_9ScaleType4KindE0ELNS_15FloatRoundStyleE2ESK_EENS1_15EpilogueDefaultEEEEEvvEEEEvNT_6ParamsE,"",@"SHT_CUDA_INFO"
	.sectionflags	@""
	.align	4


	//----- nvinfo : EIATTR_CUDA_API_VERSION
	.align		4
        /*0000*/ 	.byte	0x04, 0x37
        /*0002*/ 	.short	(.L_18 - .L_17)
.L_17:
        /*0004*/ 	.word	0x00000082


	//----- nvinfo : EIATTR_KPARAM_INFO
	.align		4
.L_18:
        /*0008*/ 	.byte	0x04, 0x17
        /*000a*/ 	.short	(.L_20 - .L_19)
.L_19:
        /*000c*/ 	.word	0x00000000
        /*0010*/ 	.short	0x0000
        /*0012*/ 	.short	0x0070
        /*0014*/ 	.byte	0x00, 0xf0, 0x01, 0x10


	//----- nvinfo : EIATTR_SPARSE_MMA_MASK
	.align		4
.L_20:
        /*0018*/ 	.byte	0x03, 0x50
        /*001a*/ 	.short	0x0000


	//----- nvinfo : EIATTR_MAXREG_COUNT
	.align		4
        /*001c*/ 	.byte	0x03, 0x1b
        /*001e*/ 	.short	0x00a8


	//----- nvinfo : EIATTR_NUM_BARRIERS
	.align		4
        /*0020*/ 	.byte	0x02, 0x4c
        /*0022*/ 	.byte	0x01
	.zero		1


	//----- nvinfo : EIATTR_MERCURY_ISA_VERSION
	.align		4
        /*0024*/ 	.byte	0x03, 0x5f
        /*0026*/ 	.short	0x0101


	//----- nvinfo : EIATTR_INT_WARP_WIDE_INSTR_OFFSETS
	.align		4
        /*0028*/ 	.byte	0x04, 0x31
        /*002a*/ 	.short	(.L_22 - .L_21)


	//   ....[0]....
.L_21:
        /*002c*/ 	.word	0x00000490


	//   ....[1]....
        /*0030*/ 	.word	0x000004d0


	//   ....[2]....
        /*0034*/ 	.word	0x00000510


	//   ....[3]....
        /*0038*/ 	.word	0x000005b0


	//   ....[4]....
        /*003c*/ 	.word	0x000005d0


	//   ....[5]....
        /*0040*/ 	.word	0x00000630


	//   ....[6]....
        /*0044*/ 	.word	0x00000720


	//   ....[7]....
        /*0048*/ 	.word	0x00000770


	//   ....[8]....
        /*004c*/ 	.word	0x00003050


	//----- nvinfo : EIATTR_COOP_GROUP_MASK_REGIDS
	.align		4
.L_22:
        /*0050*/ 	.byte	0x04, 0x29
        /*0052*/ 	.short	(.L_24 - .L_23)


	//   ....[0]....
.L_23:
        /*0054*/ 	.word	0xffffffff


	//   ....[1]....
        /*0058*/ 	.word	0xffffffff


	//   ....[2]....
        /*005c*/ 	.word	0xffffffff


	//   ....[3]....
        /*0060*/ 	.word	0xffffffff


	//   ....[4]....
        /*0064*/ 	.word	0xffffffff


	//   ....[5]....
        /*0068*/ 	.word	0xffffffff


	//   ....[6]....
        /*006c*/ 	.word	0xffffffff


	//----- nvinfo : EIATTR_COOP_GROUP_INSTR_OFFSETS
	.align		4
.L_24:
        /*0070*/ 	.byte	0x04, 0x28
        /*0072*/ 	.short	(.L_26 - .L_25)


	//   ....[0]....
.L_25:
        /*0074*/ 	.word	0x00000060


	//   ....[1]....
        /*0078*/ 	.word	0x00000070


	//   ....[2]....
        /*007c*/ 	.word	0x00000130


	//   ....[3]....
        /*0080*/ 	.word	0x000002a0


	//   ....[4]....
        /*0084*/ 	.word	0x000002e0


	//   ....[5]....
        /*0088*/ 	.word	0x00000360


	//   ....[6]....
        /*008c*/ 	.word	0x00000930


	//----- nvinfo : EIATTR_REG_RECONFIG
	.align		4
.L_26:
        /*0090*/ 	.byte	0x01, 0x54
	.zero		2


	//----- nvinfo : EIATTR_MBARRIER_INSTR_OFFSETS
	.align		4
        /*0094*/ 	.byte	0x04, 0x39
        /*0096*/ 	.short	(.L_28 - .L_27)


	//   ....[0]....
.L_27:
        /*0098*/ 	.word	0x00000230
        /*009c*/ 	.word	0x000000ff
        /*00a0*/ 	.word	0x00000000
        /*00a4*/ 	.short	0x0100
        /*00a6*/ 	.byte	0x08
	.zero		1


	//   ....[1]....
        /*00a8*/ 	.word	0x00000240
        /*00ac*/ 	.word	0x000000ff
        /*00b0*/ 	.word	0x00000018
        /*00b4*/ 	.short	0x0100
        /*00b6*/ 	.byte	0x08
	.zero		1


	//   ....[2]....
        /*00b8*/ 	.word	0x00000250
        /*00bc*/ 	.word	0x000000ff
        /*00c0*/ 	.word	0x00000008
        /*00c4*/ 	.short	0x0100
        /*00c6*/ 	.byte	0x08
	.zero		1


	//   ....[3]....
        /*00c8*/ 	.word	0x00000260
        /*00cc*/ 	.word	0x000000ff
        /*00d0*/ 	.word	0x00000020
        /*00d4*/ 	.short	0x0100
        /*00d6*/ 	.byte	0x08
	.zero		1


	//   ....[4]....
        /*00d8*/ 	.word	0x00000270
        /*00dc*/ 	.word	0x000000ff
        /*00e0*/ 	.word	0x00000010
        /*00e4*/ 	.short	0x0100
        /*00e6*/ 	.byte	0x08
	.zero		1


	//   ....[5]....
        /*00e8*/ 	.word	0x00000280
        /*00ec*/ 	.word	0x000000ff
        /*00f0*/ 	.word	0x00000028
        /*00f4*/ 	.short	0x0100
        /*00f6*/ 	.byte	0x08
	.zero		1


	//   ....[6]....
        /*00f8*/ 	.word	0x000007a0
        /*00fc*/ 	.word	0x000000ff
        /*0100*/ 	.word	0x00000060
        /*0104*/ 	.short	0x0100
        /*0106*/ 	.byte	0x08
	.zero		1


	//   ....[7]....
        /*0108*/ 	.word	0x00000840
        /*010c*/ 	.word	0x000000ff
        /*0110*/ 	.word	0x00000068
        /*0114*/ 	.short	0x0100
        /*0116*/ 	.byte	0x08
	.zero		1


	//   ....[8]....
        /*0118*/ 	.word	0x000008b0
        /*011c*/ 	.word	0x000000ff
        /*0120*/ 	.word	0x00000040
        /*0124*/ 	.short	0x0100
        /*0126*/ 	.byte	0x09
	.zero		1


	//   ....[9]....
        /*0128*/ 	.word	0x000008c0
        /*012c*/ 	.word	0x000000ff
        /*0130*/ 	.word	0x00000048
        /*0134*/ 	.short	0x0100
        /*0136*/ 	.byte	0x09
	.zero		1


	//   ....[10]....
        /*0138*/ 	.word	0x000008d0
        /*013c*/ 	.word	0x000000ff
        /*0140*/ 	.word	0x00000050
        /*0144*/ 	.short	0x0100
        /*0146*/ 	.byte	0x09
	.zero		1


	//   ....[11]....
        /*0148*/ 	.word	0x000008e0
        /*014c*/ 	.word	0x000000ff
        /*0150*/ 	.word	0x00000058
        /*0154*/ 	.short	0x0100
        /*0156*/ 	.byte	0x09
	.zero		1


	//   ....[12]....
        /*0158*/ 	.word	0x00001640
        /*015c*/ 	.word	0x000000ff
        /*0160*/ 	.word	0xfffffff8
        /*0164*/ 	.short	0x010a
        /*0166*/ 	.byte	0x0f
	.zero		1


	//   ....[13]....
        /*0168*/ 	.word	0x00001b20
        /*016c*/ 	.word	0x000000ff
        /*0170*/ 	.word	0x00000000
        /*0174*/ 	.short	0x010a
        /*0176*/ 	.byte	0x06
	.zero		1


	//   ....[14]....
        /*0178*/ 	.word	0x00001b60
        /*017c*/ 	.word	0x000000ff
        /*0180*/ 	.word	0x00000000
        /*0184*/ 	.short	0x010a
        /*0186*/ 	.byte	0x06
	.zero		1


	//   ....[15]....
        /*0188*/ 	.word	0x00002410
        /*018c*/ 	.word	0x000000ff
        /*0190*/ 	.word	0x00000000
        /*0194*/ 	.short	0x010a
        /*0196*/ 	.byte	0x09
	.zero		1


	//   ....[16]....
        /*0198*/ 	.word	0x00002450
        /*019c*/ 	.word	0x000000ff
        /*01a0*/ 	.word	0x00000000
        /*01a4*/ 	.short	0x010a
        /*01a6*/ 	.byte	0x09
	.zero		1


	//   ....[17]....
        /*01a8*/ 	.word	0x00002a60
        /*01ac*/ 	.word	0x00000015
        /*01b0*/ 	.word	0x00000000
        /*01b4*/ 	.short	0x0101
        /*01b6*/ 	.byte	0x3f
	.zero		1


	//   ....[18]....
        /*01b8*/ 	.word	0x00002fe0
        /*01bc*/ 	.word	0x00000013
        /*01c0*/ 	.word	0x00000000
        /*01c4*/ 	.short	0x0101
        /*01c6*/ 	.byte	0x15
	.zero		1


	//   ....[19]....
        /*01c8*/ 	.word	0x000030f0
        /*01cc*/ 	.word	0x00000013
        /*01d0*/ 	.word	0x00000000
        /*01d4*/ 	.short	0x0101
        /*01d6*/ 	.byte	0x3f
	.zero		1


	//   ....[20]....
        /*01d8*/ 	.word	0x000031b0
        /*01dc*/ 	.word	0x000000ff
        /*01e0*/ 	.word	0x00000008
        /*01e4*/ 	.short	0x010a
        /*01e6*/ 	.byte	0x0f
	.zero		1


	//   ....[21]....
        /*01e8*/ 	.word	0x00007a50
        /*01ec*/ 	.word	0x00000004
        /*01f0*/ 	.word	0x00000000
        /*01f4*/ 	.short	0x0101
        /*01f6*/ 	.byte	0x15
	.zero		1


	//   ....[22]....
        /*01f8*/ 	.word	0x00008450
        /*01fc*/ 	.word	0x00000013
        /*0200*/ 	.word	0x00000018
        /*0204*/ 	.short	0x010a
        /*0206*/ 	.byte	0x3f
	.zero		1


	//   ....[23]....
        /*0208*/ 	.word	0x00008800
        /*020c*/ 	.word	0x0000000a
        /*0210*/ 	.word	0x00000068
        /*0214*/ 	.short	0x0101
        /*0216*/ 	.byte	0x3f
	.zero		1


	//   ....[24]....
        /*0218*/ 	.word	0x00008f60
        /*021c*/ 	.word	0x00000007
        /*0220*/ 	.word	0x00000000
        /*0224*/ 	.short	0x010a
        /*0226*/ 	.byte	0x3f
	.zero		1


	//   ....[25]....
        /*0228*/ 	.word	0x00008fe0
        /*022c*/ 	.word	0x00000006
        /*0230*/ 	.word	0x00000000
        /*0234*/ 	.short	0x010a
        /*0236*/ 	.byte	0x3f
	.zero		1


	//   ....[26]....
        /*0238*/ 	.word	0x00009070
        /*023c*/ 	.word	0x00000003
        /*0240*/ 	.word	0x00000000
        /*0244*/ 	.short	0x010a
        /*0246*/ 	.byte	0x3f
	.zero		1


	//   ....[27]....
        /*0248*/ 	.word	0x000090e0
        /*024c*/ 	.word	0x00000013
        /*0250*/ 	.word	0xfffffff8
        /*0254*/ 	.short	0x010a
        /*0256*/ 	.byte	0x3f
	.zero		1


	//   ....[28]....
        /*0258*/ 	.word	0x00009140
        /*025c*/ 	.word	0x00000013
        /*0260*/ 	.word	0x00000000
        /*0264*/ 	.short	0x010a
        /*0266*/ 	.byte	0x3f
	.zero		1


	//   ....[29]....
        /*0268*/ 	.word	0x000091a0
        /*026c*/ 	.word	0x00000015
        /*0270*/ 	.word	0x00000000
        /*0274*/ 	.short	0x010a
        /*0276*/ 	.byte	0x3f
	.zero		1


	//   ....[30]....
        /*0278*/ 	.word	0x00009200
        /*027c*/ 	.word	0x00000013
        /*0280*/ 	.word	0x00000008
        /*0284*/ 	.short	0x010a
        /*0286*/ 	.byte	0x3f
	.zero		1


	//   ....[31]....
        /*0288*/ 	.word	0x000092d0
        /*028c*/ 	.word	0x00000013
        /*0290*/ 	.word	0x00000018
        /*0294*/ 	.short	0x010a
        /*0296*/ 	.byte	0x3f
	.zero		1


	//   ....[32]....
        /*0298*/ 	.word	0x000093b0
        /*029c*/ 	.word	0x00000007
        /*02a0*/ 	.word	0x00000000
        /*02a4*/ 	.short	0x010a
        /*02a6*/ 	.byte	0x3f
	.zero		1


	//   ....[33]....
        /*02a8*/ 	.word	0x00009400
        /*02ac*/ 	.word	0x00000006
        /*02b0*/ 	.word	0x00000000
        /*02b4*/ 	.short	0x010a
        /*02b6*/ 	.byte	0x3f
	.zero		1


	//----- nvinfo : EIATTR_NUM_MBARRIERS
	.align		4
.L_28:
        /*02b8*/ 	.byte	0x03, 0x38
        /*02ba*/ 	.short	0x000c


	//----- nvinfo : EIATTR_EXIT_INSTR_OFFSETS
	.align		4
        /*02bc*/ 	.byte	0x04, 0x1c
        /*02be*/ 	.short	(.L_30 - .L_29)


	//   ....[0]....
.L_29:
        /*02c0*/ 	.word	0x00001380


	//   ....[1]....
        /*02c4*/ 	.word	0x000013e0


	//   ....[2]....
        /*02c8*/ 	.word	0x00008060


	//   ....[3]....
        /*02cc*/ 	.word	0x00008090


	//   ....[4]....
        /*02d0*/ 	.word	0x000090c0


	//----- nvinfo : EIATTR_MAX_THREADS
	.align		4
.L_30:
        /*02d4*/ 	.byte	0x04, 0x05
        /*02d6*/ 	.short	(.L_32 - .L_31)
.L_31:
        /*02d8*/ 	.word	0x00000180
        /*02dc*/ 	.word	0x00000001
        /*02e0*/ 	.word	0x00000001


	//----- nvinfo : EIATTR_CRS_STACK_SIZE
	.align		4
.L_32:
        /*02e4*/ 	.byte	0x04, 0x1e
        /*02e6*/ 	.short	(.L_34 - .L_33)
.L_33:
        /*02e8*/ 	.word	0x00000000


	//----- nvinfo : EIATTR_CBANK_PARAM_SIZE
	.align		4
.L_34:
        /*02ec*/ 	.byte	0x03, 0x19
        /*02ee*/ 	.short	0x0470


	//----- nvinfo : EIATTR_PARAM_CBANK
	.align		4
        /*02f0*/ 	.byte	0x04, 0x0a
        /*02f2*/ 	.short	(.L_36 - .L_35)
	.align		4
.L_35:
        /*02f4*/ 	.word	index@(.nv.constant0._ZN7cutlass13device_kernelINS_4gemm6kernel13GemmUniversalIN4cute5tupleIJiiiiEEENS1_10collective13CollectiveMmaINS1_37MainloopSm90TmaGmmaWarpSpecializedFP8ILi3ENS5_IJNS4_1CILi2EEESB_NSA_ILi1EEEEEENS1_32KernelTmaWarpSpecializedPingpongEEENS5_IJNSA_ILi64EEENSA_ILi128EEENSA_ILi32EEEEEENS_12float_e4m3_tENS5_IJlSC_lEEESK_SL_NS4_8TiledMMAINS4_8MMA_AtomIJNS4_4SM904GMMA31MMA_64x128x32_F32E4M3E4M3_SS_TNILNSP_7ScaleInE1ELSR_1EEEEEENS4_6LayoutINS5_IJSC_SC_SC_EEENS5_IJNSA_ILi0EEESW_SW_EEEEENS5_IJNS4_10UnderscoreESZ_SZ_EEEEENS4_23SM90_TMA_LOAD_MULTICASTENS4_14ComposedLayoutINS4_7SwizzleILi1ELi4ELi3EEENS4_18smem_ptr_flag_bitsILi8EEENSU_INS5_IJNSA_ILi8EEESI_EEENS5_IJSI_SC_EEEEEEEvNS4_8identityES12_S1C_vS1D_EENS_8epilogue10collective6detail29Sm90TmaWarpSpecializedAdapterINS1G_15DefaultEpilogueISK_SL_SL_NS1F_6thread17LinearCombinationISK_Li1EffLNS1K_9ScaleType4KindE0ELNS_15FloatRoundStyleE2ESK_EENS1_15EpilogueDefaultEEEEEvvEEEEvNT_6ParamsE)
        /*02f8*/ 	.short	0x0210
        /*02fa*/ 	.short	0x0470


	//----- nvinfo : EIATTR_SW_WAR
	.align		4
.L_36:
        /*02fc*/ 	.byte	0x04, 0x36
        /*02fe*/ 	.short	(.L_38 - .L_37)
.L_37:
        /*0300*/ 	.word	0x00000008
.L_38:


//--------------------- .nv.callgraph             --------------------------
	.section	.nv.callgraph,"",@"SHT_CUDA_CALLGRAPH"
	.align	4
	.sectionentsize	8
	.align		4
        /*0000*/ 	.word	0x00000000
	.align		4
        /*0004*/ 	.word	0xffffffff
	.align		4
        /*0008*/ 	.word	0x00000000
	.align		4
        /*000c*/ 	.word	0xfffffffe
	.align		4
        /*0010*/ 	.word	0x00000000
	.align		4
        /*0014*/ 	.word	0xfffffffd
	.align		4
        /*0018*/ 	.word	0x00000000
	.align		4
        /*001c*/ 	.word	0xfffffffc


//--------------------- .nv.constant4             --------------------------
	.section	.nv.constant4,"a",@progbits
	.align	8
	.align		8
.nv.constant4:
        /*0000*/ 	.dword	_ZN39_INTERNAL_f66253a0_4_k_cu_ba235fac_34894cuda3std3__45__cpo5beginE
	.align		8
        /*0008*/ 	.dword	_ZN39_INTERNAL_f66253a0_4_k_cu_ba235fac_34894cuda3std3__45__cpo3endE
	.align		8
        /*0010*/ 	.dword	_ZN39_INTERNAL_f66253a0_4_k_cu_ba235fac_34894cuda3std3__45__cpo6cbeginE
	.align		8
        /*0018*/ 	.dword	_ZN39_INTERNAL_f66253a0_4_k_cu_ba235fac_34894cuda3std3__45__cpo4cendE
	.align		8
        /*0020*/ 	.dword	_ZN39_INTERNAL_f66253a0_4_k_cu_ba235fac_34894cuda3std3__441_GLOBAL__N__f66253a0_4_k_cu_ba235fac_34896ignoreE
	.align		8
        /*0028*/ 	.dword	_ZN39_INTERNAL_f66253a0_4_k_cu_ba235fac_34894cuda3std3__419piecewise_constructE
	.align		8
        /*0030*/ 	.dword	_ZN39_INTERNAL_f66253a0_4_k_cu_ba235fac_34894cuda3std3__48in_placeE
	.align		8
        /*0038*/ 	.dword	_ZN39_INTERNAL_f66253a0_4_k_cu_ba235fac_34894cuda3std6ranges3__45__cpo4swapE
	.align		8
        /*0040*/ 	.dword	_ZN39_INTERNAL_f66253a0_4_k_cu_ba235fac_34894cuda3std6ranges3__45__cpo9iter_moveE
	.align		8
        /*0048*/ 	.dword	_ZN39_INTERNAL_f66253a0_4_k_cu_ba235fac_34894cute7productE
	.align		8
        /*0050*/ 	.dword	_ZN39_INTERNAL_f66253a0_4_k_cu_ba235fac_34894cute1_E


//--------------------- .text._ZN7cutlass13device_kernelINS_4gemm6kernel13GemmUniversalIN4cute5tupleIJiiiiEEENS1_10collective13CollectiveMmaINS1_37MainloopSm90TmaGmmaWarpSpecializedFP8ILi3ENS5_IJNS4_1CILi2EEESB_NSA_ILi1EEEEEENS1_32KernelTmaWarpSpecializedPingpongEEENS5_IJNSA_ILi64EEENSA_ILi128EEENSA_ILi32EEEEEENS_12float_e4m3_tENS5_IJlSC_lEEESK_SL_NS4_8TiledMMAINS4_8MMA_AtomIJNS4_4SM904GMMA31MMA_64x128x32_F32E4M3E4M3_SS_TNILNSP_7ScaleInE1ELSR_1EEEEEENS4_6LayoutINS5_IJSC_SC_SC_EEENS5_IJNSA_ILi0EEESW_SW_EEEEENS5_IJNS4_10UnderscoreESZ_SZ_EEEEENS4_23SM90_TMA_LOAD_MULTICASTENS4_14ComposedLayoutINS4_7SwizzleILi1ELi4ELi3EEENS4_18smem_ptr_flag_bitsILi8EEENSU_INS5_IJNSA_ILi8EEESI_EEENS5_IJSI_SC_EEEEEEEvNS4_8identityES12_S1C_vS1D_EENS_8epilogue10collective6detail29Sm90TmaWarpSpecializedAdapterINS1G_15DefaultEpilogueISK_SL_SL_NS1F_6thread17LinearCombinationISK_Li1EffLNS1K_9ScaleType4KindE0ELNS_15FloatRoundStyleE2ESK_EENS1_15EpilogueDefaultEEEEEvvEEEEvNT_6ParamsE --------------------------
	.section	.text._ZN7cutlass13device_kernelINS_4gemm6kernel13GemmUniversalIN4cute5tupleIJiiiiEEENS1_10collective13CollectiveMmaINS1_37MainloopSm90TmaGmmaWarpSpecializedFP8ILi3ENS5_IJNS4_1CILi2EEESB_NSA_ILi1EEEEEENS1_32KernelTmaWarpSpecializedPingpongEEENS5_IJNSA_ILi64EEENSA_ILi128EEENSA_ILi32EEEEEENS_12float_e4m3_tENS5_IJlSC_lEEESK_SL_NS4_8TiledMMAINS4_8MMA_AtomIJNS4_4SM904GMMA31MMA_64x128x32_F32E4M3E4M3_SS_TNILNSP_7ScaleInE1ELSR_1EEEEEENS4_6LayoutINS5_IJSC_SC_SC_EEENS5_IJNSA_ILi0EEESW_SW_EEEEENS5_IJNS4_10UnderscoreESZ_SZ_EEEEENS4_23SM90_TMA_LOAD_MULTICASTENS4_14ComposedLayoutINS4_7SwizzleILi1ELi4ELi3EEENS4_18smem_ptr_flag_bitsILi8EEENSU_INS5_IJNSA_ILi8EEESI_EEENS5_IJSI_SC_EEEEEEEvNS4_8identityES12_S1C_vS1D_EENS_8epilogue10collective6detail29Sm90TmaWarpSpecializedAdapterINS1G_15DefaultEpilogueISK_SL_SL_NS1F_6thread17LinearCombinationISK_Li1EffLNS1K_9ScaleType4KindE0ELNS_15FloatRoundStyleE2ESK_EENS1_15EpilogueDefaultEEEEEvvEEEEvNT_6ParamsE,"ax",@progbits
	.align	128
.text._ZN7cutlass13device_kernelINS_4gemm6kernel13GemmUniversalIN4cute5tupleIJiiiiEEENS1_10collective13CollectiveMmaINS1_37MainloopSm90TmaGmmaWarpSpecializedFP8ILi3ENS5_IJNS4_1CILi2EEESB_NSA_ILi1EEEEEENS1_32KernelTmaWarpSpecializedPingpongEEENS5_IJNSA_ILi64EEENSA_ILi128EEENSA_ILi32EEEEEENS_12float_e4m3_tENS5_IJlSC_lEEESK_SL_NS4_8TiledMMAINS4_8MMA_AtomIJNS4_4SM904GMMA31MMA_64x128x32_F32E4M3E4M3_SS_TNILNSP_7ScaleInE1ELSR_1EEEEEENS4_6LayoutINS5_IJSC_SC_SC_EEENS5_IJNSA_ILi0EEESW_SW_EEEEENS5_IJNS4_10UnderscoreESZ_SZ_EEEEENS4_23SM90_TMA_LOAD_MULTICASTENS4_14ComposedLayoutINS4_7SwizzleILi1ELi4ELi3EEENS4_18smem_ptr_flag_bitsILi8EEENSU_INS5_IJNSA_ILi8EEESI_EEENS5_IJSI_SC_EEEEEEEvNS4_8identityES12_S1C_vS1D_EENS_8epilogue10collective6detail29Sm90TmaWarpSpecializedAdapterINS1G_15DefaultEpilogueISK_SL_SL_NS1F_6thread17LinearCombinationISK_Li1EffLNS1K_9ScaleType4KindE0ELNS_15FloatRoundStyleE2ESK_EENS1_15EpilogueDefaultEEEEEvvEEEEvNT_6ParamsE:
        .type           _ZN7cutlass13device_kernelINS_4gemm6kernel13GemmUniversalIN4cute5tupleIJiiiiEEENS1_10collective13CollectiveMmaINS1_37MainloopSm90TmaGmmaWarpSpecializedFP8ILi3ENS5_IJNS4_1CILi2EEESB_NSA_ILi1EEEEEENS1_32KernelTmaWarpSpecializedPingpongEEENS5_IJNSA_ILi64EEENSA_ILi128EEENSA_ILi32EEEEEENS_12float_e4m3_tENS5_IJlSC_lEEESK_SL_NS4_8TiledMMAINS4_8MMA_AtomIJNS4_4SM904GMMA31MMA_64x128x32_F32E4M3E4M3_SS_TNILNSP_7ScaleInE1ELSR_1EEEEEENS4_6LayoutINS5_IJSC_SC_SC_EEENS5_IJNSA_ILi0EEESW_SW_EEEEENS5_IJNS4_10UnderscoreESZ_SZ_EEEEENS4_23SM90_TMA_LOAD_MULTICASTENS4_14ComposedLayoutINS4_7SwizzleILi1ELi4ELi3EEENS4_18smem_ptr_flag_bitsILi8EEENSU_INS5_IJNSA_ILi8EEESI_EEENS5_IJSI_SC_EEEEEEEvNS4_8identityES12_S1C_vS1D_EENS_8epilogue10collective6detail29Sm90TmaWarpSpecializedAdapterINS1G_15DefaultEpilogueISK_SL_SL_NS1F_6thread17LinearCombinationISK_Li1EffLNS1K_9ScaleType4KindE0ELNS_15FloatRoundStyleE2ESK_EENS1_15EpilogueDefaultEEEEEvvEEEEvNT_6ParamsE,@function
        .size           _ZN7cutlass13device_kernelINS_4gemm6kernel13GemmUniversalIN4cute5tupleIJiiiiEEENS1_10collective13CollectiveMmaINS1_37MainloopSm90TmaGmmaWarpSpecializedFP8ILi3ENS5_IJNS4_1CILi2EEESB_NSA_ILi1EEEEEENS1_32KernelTmaWarpSpecializedPingpongEEENS5_IJNSA_ILi64EEENSA_ILi128EEENSA_ILi32EEEEEENS_12float_e4m3_tENS5_IJlSC_lEEESK_SL_NS4_8TiledMMAINS4_8MMA_AtomIJNS4_4SM904GMMA31MMA_64x128x32_F32E4M3E4M3_SS_TNILNSP_7ScaleInE1ELSR_1EEEEEENS4_6LayoutINS5_IJSC_SC_SC_EEENS5_IJNSA_ILi0EEESW_SW_EEEEENS5_IJNS4_10UnderscoreESZ_SZ_EEEEENS4_23SM90_TMA_LOAD_MULTICASTENS4_14ComposedLayoutINS4_7SwizzleILi1ELi4ELi3EEENS4_18smem_ptr_flag_bitsILi8EEENSU_INS5_IJNSA_ILi8EEESI_EEENS5_IJSI_SC_EEEEEEEvNS4_8identityES12_S1C_vS1D_EENS_8epilogue10collective6detail29Sm90TmaWarpSpecializedAdapterINS1G_15DefaultEpilogueISK_SL_SL_NS1F_6thread17LinearCombinationISK_Li1EffLNS1K_9ScaleType4KindE0ELNS_15FloatRoundStyleE2ESK_EENS1_15EpilogueDefaultEEEEEvvEEEEvNT_6ParamsE,(.L_x_206 - _ZN7cutlass13device_kernelINS_4gemm6kernel13GemmUniversalIN4cute5tupleIJiiiiEEENS1_10collective13CollectiveMmaINS1_37MainloopSm90TmaGmmaWarpSpecializedFP8ILi3ENS5_IJNS4_1CILi2EEESB_NSA_ILi1EEEEEENS1_32KernelTmaWarpSpecializedPingpongEEENS5_IJNSA_ILi64EEENSA_ILi128EEENSA_ILi32EEEEEENS_12float_e4m3_tENS5_IJlSC_lEEESK_SL_NS4_8TiledMMAINS4_8MMA_AtomIJNS4_4SM904GMMA31MMA_64x128x32_F32E4M3E4M3_SS_TNILNSP_7ScaleInE1ELSR_1EEEEEENS4_6LayoutINS5_IJSC_SC_SC_EEENS5_IJNSA_ILi0EEESW_SW_EEEEENS5_IJNS4_10UnderscoreESZ_SZ_EEEEENS4_23SM90_TMA_LOAD_MULTICASTENS4_14ComposedLayoutINS4_7SwizzleILi1ELi4ELi3EEENS4_18smem_ptr_flag_bitsILi8EEENSU_INS5_IJNSA_ILi8EEESI_EEENS5_IJSI_SC_EEEEEEEvNS4_8identityES12_S1C_vS1D_EENS_8epilogue10collective6detail29Sm90TmaWarpSpecializedAdapterINS1G_15DefaultEpilogueISK_SL_SL_NS1F_6thread17LinearCombinationISK_Li1EffLNS1K_9ScaleType4KindE0ELNS_15FloatRoundStyleE2ESK_EENS1_15EpilogueDefaultEEEEEvvEEEEvNT_6ParamsE)
        .other          _ZN7cutlass13device_kernelINS_4gemm6kernel13GemmUniversalIN4cute5tupleIJiiiiEEENS1_10collective13CollectiveMmaINS1_37MainloopSm90TmaGmmaWarpSpecializedFP8ILi3ENS5_IJNS4_1CILi2EEESB_NSA_ILi1EEEEEENS1_32KernelTmaWarpSpecializedPingpongEEENS5_IJNSA_ILi64EEENSA_ILi128EEENSA_ILi32EEEEEENS_12float_e4m3_tENS5_IJlSC_lEEESK_SL_NS4_8TiledMMAINS4_8MMA_AtomIJNS4_4SM904GMMA31MMA_64x128x32_F32E4M3E4M3_SS_TNILNSP_7ScaleInE1ELSR_1EEEEEENS4_6LayoutINS5_IJSC_SC_SC_EEENS5_IJNSA_ILi0EEESW_SW_EEEEENS5_IJNS4_10UnderscoreESZ_SZ_EEEEENS4_23SM90_TMA_LOAD_MULTICASTENS4_14ComposedLayoutINS4_7SwizzleILi1ELi4ELi3EEENS4_18smem_ptr_flag_bitsILi8EEENSU_INS5_IJNSA_ILi8EEESI_EEENS5_IJSI_SC_EEEEEEEvNS4_8identityES12_S1C_vS1D_EENS_8epilogue10collective6detail29Sm90TmaWarpSpecializedAdapterINS1G_15DefaultEpilogueISK_SL_SL_NS1F_6thread17LinearCombinationISK_Li1EffLNS1K_9ScaleType4KindE0ELNS_15FloatRoundStyleE2ESK_EENS1_15EpilogueDefaultEEEEEvvEEEEvNT_6ParamsE,@"STO_CUDA_ENTRY STV_DEFAULT"
_ZN7cutlass13device_kernelINS_4gemm6kernel13GemmUniversalIN4cute5tupleIJiiiiEEENS1_10collective13CollectiveMmaINS1_37MainloopSm90TmaGmmaWarpSpecializedFP8ILi3ENS5_IJNS4_1CILi2EEESB_NSA_ILi1EEEEEENS1_32KernelTmaWarpSpecializedPingpongEEENS5_IJNSA_ILi64EEENSA_ILi128EEENSA_ILi32EEEEEENS_12float_e4m3_tENS5_IJlSC_lEEESK_SL_NS4_8TiledMMAINS4_8MMA_AtomIJNS4_4SM904GMMA31MMA_64x128x32_F32E4M3E4M3_SS_TNILNSP_7ScaleInE1ELSR_1EEEEEENS4_6LayoutINS5_IJSC_SC_SC_EEENS5_IJNSA_ILi0EEESW_SW_EEEEENS5_IJNS4_10UnderscoreESZ_SZ_EEEEENS4_23SM90_TMA_LOAD_MULTICASTENS4_14ComposedLayoutINS4_7SwizzleILi1ELi4ELi3EEENS4_18smem_ptr_flag_bitsILi8EEENSU_INS5_IJNSA_ILi8EEESI_EEENS5_IJSI_SC_EEEEEEEvNS4_8identityES12_S1C_vS1D_EENS_8epilogue10collective6detail29Sm90TmaWarpSpecializedAdapterINS1G_15DefaultEpilogueISK_SL_SL_NS1F_6thread17LinearCombinationISK_Li1EffLNS1K_9ScaleType4KindE0ELNS_15FloatRoundStyleE2ESK_EENS1_15EpilogueDefaultEEEEEvvEEEEvNT_6ParamsE:
[----:B------:R-:W-:Y:S01]  /*0000*/  LDC R1, c[0x0][0x28] ;  /* 0x00000a00ff017b82 */ /* 0x000fe20000000800 */
[----:B------:R-:W0:Y:S01]  /*0010*/  S2R R11, SR_TID.X ;  /* 0x00000000000b7919 */ /* 0x000e220000002100 */
[----:B------:R-:W-:Y:S01]  /*0020*/  ELECT P0, URZ, PT ;  /* 0x00000000003f782f */ /* 0x000fe20003800000 */
[----:B------:R-:W-:Y:S01]  /*0030*/  BSSY B0, `(.L_x_0) ;  /* 0x000000f000007945 */ /* 0x000fe20003800000 */
[--C-:B0-----:R-:W-:Y:S02]  /*0040*/  SHF.R.U32.HI R0, RZ, 0x5, R11.reuse ;  /* 0x00000005ff007819 */ /* 0x101fe4000001160b */
[----:B------:R-:W-:-:S03]  /*0050*/  SHF.R.U32.HI R5, RZ, 0x7, R11 ;  /* 0x00000007ff057819 */ /* 0x000fc6000001160b */
[----:B------:R-:W0:Y:S04]  /*0060*/  SHFL.IDX PT, R2, R0, RZ, 0x1f ;  /* 0x00001fff00027589 */ /* 0x000e2800000e0000 */
[----:B------:R1:W2:Y:S01]  /*0070*/  SHFL.IDX PT, R6, R5, RZ, 0x1f ;  /* 0x00001fff05067589 */ /* 0x0002a200000e0000 */
[----:B0-----:R-:W-:-:S13]  /*0080*/  ISETP.NE.OR P0, PT, R2, RZ, !P0 ;  /* 0x000000ff0200720c */ /* 0x001fda0004705670 */
[----:B-12---:R-:W-:Y:S05]  /*0090*/  @P0 BRA `(.L_x_1) ;  /* 0x0000000000200947 */ /* 0x006fea0003800000 */
[----:B------:R-:W-:Y:S02]  /*00a0*/  ULDC.64 UR4, c[0x0][0x198] ;  /* 0x0000660000047ab9 */ /* 0x000fe40000000a00 */
[----:B------:R-:W-:Y:S02]  /*00b0*/  UIADD3 UR6, UP0, UR4, 0xf0, URZ ;  /* 0x000000f004067890 */ /* 0x000fe4000ff1e03f */
[----:B------:R-:W-:Y:S02]  /*00c0*/  UIADD3 UR4, UP1, UR4, 0x1f0, URZ ;  /* 0x000001f004047890 */ /* 0x000fe4000ff3e03f */
[----:B------:R-:W-:Y:S02]  /*00d0*/  UIADD3.X UR7, URZ, UR5, URZ, UP0, !UPT ;  /* 0x000000053f077290 */ /* 0x000fe400087fe43f */
[----:B------:R-:W-:-:S07]  /*00e0*/  UIADD3.X UR5, URZ, UR5, URZ, UP1, !UPT ;  /* 0x000000053f057290 */ /* 0x000fce0008ffe43f */
[----:B------:R0:W-:Y:S02]  /*00f0*/  UTMACCTL.PF [UR6] ;  /* 0x00000000060079b9 */ /* 0x0001e40008040000 */
[----:B------:R0:W-:Y:S02]  /*0100*/  UTMACCTL.PF [UR4] ;  /* 0x00000000040079b9 */ /* 0x0001e40008040000 */
[----:B0-----:R-:W-:Y:S01]  /*0110*/  NOP ;  /* 0x0000000000007918 */ /* 0x001fe20000000000 */
.L_x_1:
[----:B------:R-:W-:Y:S05]  /*0120*/  BSYNC B0 ;  /* 0x0000000000007941 */ /* 0x000fea0003800000 */
.L_x_0:
[----:B------:R-:W0:Y:S02]  /*0130*/  SHFL.IDX PT, R7, R0, RZ, 0x1f ;  /* 0x00001fff00077589 */ /* 0x000e2400000e0000 */
[----:B0-----:R-:W-:-:S13]  /*0140*/  ISETP.NE.AND P0, PT, R7, RZ, PT ;  /* 0x000000ff0700720c */ /* 0x001fda0003f05270 */
[----:B------:R-:W-:Y:S05]  /*0150*/  @P0 BRA `(.L_x_2) ;  /* 0x0000000000500947 */ /* 0x000fea0003800000 */
[----:B------:R-:W0:Y:S01]  /*0160*/  S2UR UR8, SR_CgaCtaId ;  /* 0x00000000000879c3 */ /* 0x000e220000008800 */
[----:B------:R-:W-:Y:S01]  /*0170*/  UMOV UR4, 0x400 ;  /* 0x0000040000047882 */ /* 0x000fe20000000000 */
[----:B------:R-:W-:Y:S01]  /*0180*/  UMOV UR5, 0x1 ;  /* 0x0000000100057882 */ /* 0x000fe20000000000 */
[----:B------:R-:W-:Y:S01]  /*0190*/  UMOV UR6, 0x3 ;  /* 0x0000000300067882 */ /* 0x000fe20000000000 */
[----:B------:R-:W-:Y:S01]  /*01a0*/  ELECT P0, URZ, PT ;  /* 0x00000000003f782f */ /* 0x000fe20003800000 */
[----:B------:R-:W-:-:S04]  /*01b0*/  UIADD3 UR6, -UR6, 0x100000, URZ ;  /* 0x0010000006067890 */ /* 0x000fc8000fffe13f */
[----:B------:R-:W-:Y:S02]  /*01c0*/  USHF.L.U32 UR7, UR6, 0xb, URZ ;  /* 0x0000000b06077899 */ /* 0x000fe4000800063f */
[----:B------:R-:W-:Y:S02]  /*01d0*/  USHF.L.U32 UR6, UR6, 0x1, URZ ;  /* 0x0000000106067899 */ /* 0x000fe4000800063f */
[----:B0-----:R-:W-:Y:S02]  /*01e0*/  ULEA UR8, UR8, UR4, 0x18 ;  /* 0x0000000408087291 */ /* 0x001fe4000f8ec03f */
[----:B------:R-:W-:-:S04]  /*01f0*/  UIADD3 UR4, -UR5, 0x100000, URZ ;  /* 0x0010000005047890 */ /* 0x000fc8000fffe13f */
[----:B------:R-:W-:Y:S02]  /*0200*/  USHF.L.U32 UR5, UR4, 0xb, URZ ;  /* 0x0000000b04057899 */ /* 0x000fe4000800063f */
[----:B------:R-:W-:Y:S01]  /*0210*/  USHF.L.U32 UR4, UR4, 0x1, URZ ;  /* 0x0000000104047899 */ /* 0x000fe2000800063f */
[----:B------:R-:W0:Y:S11]  /*0220*/  FENCE.VIEW.ASYNC.S ;  /* 0x00000000000073c6 */ /* 0x000e360000000000 */
[----:B0-----:R0:W1:Y:S01]  /*0230*/  SYNCS.EXCH.64 URZ, [UR8], UR4 ;  /* 0x00000004083f75b2 */ /* 0x0010620008000100 */
[----:B------:R0:W2:Y:S01]  /*0240*/  SYNCS.EXCH.64 URZ, [UR8+0x18], UR6 ;  /* 0x00001806083f75b2 */ /* 0x0000a20008000100 */
[----:B------:R0:W3:Y:S01]  /*0250*/  SYNCS.EXCH.64 URZ, [UR8+0x8], UR4 ;  /* 0x00000804083f75b2 */ /* 0x0000e20008000100 */
[----:B------:R0:W4:Y:S01]  /*0260*/  SYNCS.EXCH.64 URZ, [UR8+0x20], UR6 ;  /* 0x00002006083f75b2 */ /* 0x0001220008000100 */
[----:B------:R0:W0:Y:S01]  /*0270*/  SYNCS.EXCH.64 URZ, [UR8+0x10], UR4 ;  /* 0x00001004083f75b2 */ /* 0x0000220008000100 */
[----:B------:R0:W0:Y:S01]  /*0280*/  SYNCS.EXCH.64 URZ, [UR8+0x28], UR6 ;  /* 0x00002806083f75b2 */ /* 0x0000220008000100 */
[----:B------:R-:W-:Y:S01]  /*0290*/  NOP ;  /* 0x0000000000007918 */ /* 0x000fe20000000000 */
.L_x_2:
[----:B------:R-:W5:Y:S01]  /*02a0*/  SHFL.IDX PT, R3, R0, RZ, 0x1f ;  /* 0x00001fff00037589 */ /* 0x000f6200000e0000 */
[----:B------:R-:W-:Y:S01]  /*02b0*/  SHF.R.S32.HI R4, RZ, 0x1f, R11 ;  /* 0x0000001fff047819 */ /* 0x000fe2000001140b */
[----:B------:R-:W1:Y:S01]  /*02c0*/  S2UR UR12, SR_CTAID.X ;  /* 0x00000000000c79c3 */ /* 0x000e620000002500 */
[----:B------:R-:W-:Y:S01]  /*02d0*/  ELECT P0, URZ, PT ;  /* 0x00000000003f782f */ /* 0x000fe20003800000 */
[----:B------:R1:W2:Y:S01]  /*02e0*/  SHFL.IDX PT, R8, R0, RZ, 0x1f ;  /* 0x00001fff00087589 */ /* 0x0002a200000e0000 */
[----:B------:R-:W-:Y:S02]  /*02f0*/  LEA.HI R4, R4, R11, RZ, 0x7 ;  /* 0x0000000b04047211 */ /* 0x000fe400078f38ff */
[----:B------:R-:W-:Y:S01]  /*0300*/  ELECT P1, URZ, PT ;  /* 0x00000000003f782f */ /* 0x000fe20003820000 */
[----:B------:R-:W-:Y:S01]  /*0310*/  NOP ;  /* 0x0000000000007918 */ /* 0x000fe20000000000 */
[----:B------:R-:W3:Y:S01]  /*0320*/  S2R R16, SR_CTAID.Y ;  /* 0x0000000000107919 */ /* 0x000ee20000002600 */
[----:B------:R-:W-:Y:S01]  /*0330*/  LOP3.LUT R4, R4, 0xffffff80, RZ, 0xc0, !PT ;  /* 0xffffff8004047812 */ /* 0x000fe200078ec0ff */
[----:B0-----:R-:W-:Y:S01]  /*0340*/  ULDC UR4, c[0x0][0x150] ;  /* 0x0000540000047ab9 */ /* 0x001fe20000000800 */
[----:B------:R-:W0:Y:S01]  /*0350*/  LDC R12, c[0x0][0x144] ;  /* 0x00005100ff0c7b82 */ /* 0x000e220000000800 */
[----:B------:R4:W0:Y:S01]  /*0360*/  SHFL.IDX PT, R14, R5, RZ, 0x1f ;  /* 0x00001fff050e7589 */ /* 0x00082200000e0000 */
[----:B------:R-:W-:Y:S01]  /*0370*/  UMOV UR11, 0x80 ;  /* 0x00000080000b7882 */ /* 0x000fe20000000000 */
[----:B------:R-:W-:Y:S01]  /*0380*/  IMAD.IADD R10, R11, 0x1, -R4 ;  /* 0x000000010b0a7824 */ /* 0x000fe200078e0a04 */
[----:B------:R-:W-:Y:S01]  /*0390*/  NOP ;  /* 0x0000000000007918 */ /* 0x000fe20000000000 */
[C---:B------:R-:W-:Y:S01]  /*03a0*/  VIADD R38, R6.reuse, 0xffffffff ;  /* 0xffffffff06267836 */ /* 0x040fe20000000000 */
[----:B------:R-:W-:-:S02]  /*03b0*/  ISETP.NE.AND P4, PT, R6, RZ, PT ;  /* 0x000000ff0600720c */ /* 0x000fc40003f85270 */
[----:B------:R-:W-:Y:S01]  /*03c0*/  SHF.R.S32.HI R19, RZ, 0x1f, R10 ;  /* 0x0000001fff137819 */ /* 0x000fe2000001140a */
[----:B------:R-:W0:Y:S01]  /*03d0*/  LDC R13, c[0x0][0x140] ;  /* 0x00005000ff0d7b82 */ /* 0x000e220000000800 */
[----:B------:R-:W-:Y:S02]  /*03e0*/  ISETP.GE.U32.AND P6, PT, R38, 0x2, PT ;  /* 0x000000022600780c */ /* 0x000fe40003fc6070 */
[----:B-----5:R-:W-:Y:S02]  /*03f0*/  ISETP.NE.OR P0, PT, R3, RZ, !P0 ;  /* 0x000000ff0300720c */ /* 0x020fe40004705670 */
[----:B------:R-:W-:Y:S02]  /*0400*/  LEA.HI R3, R19, R10, RZ, 0x3 ;  /* 0x0000000a13037211 */ /* 0x000fe400078f18ff */
[----:B-1----:R-:W-:Y:S01]  /*0410*/  I2FP.F32.U32 R4, UR12 ;  /* 0x0000000c00047c45 */ /* 0x002fe20008201000 */
[----:B------:R-:W1:Y:S01]  /*0420*/  LDC R27, c[0x0][0x148] ;  /* 0x00005200ff1b7b82 */ /* 0x000e620000000800 */
[----:B------:R-:W-:-:S02]  /*0430*/  SHF.R.S32.HI R0, RZ, 0x3, R3 ;  /* 0x00000003ff007819 */ /* 0x000fc40000011403 */
[----:B--2---:R-:W-:Y:S01]  /*0440*/  ISETP.NE.OR P1, PT, R8, RZ, !P1 ;  /* 0x000000ff0800720c */ /* 0x004fe20004f25670 */
[----:B------:R-:W-:Y:S01]  /*0450*/  FMUL R9, R4, UR4 ;  /* 0x0000000404097c20 */ /* 0x000fe20008400000 */
[----:B------:R-:W-:Y:S01]  /*0460*/  SHF.R.S32.HI R3, RZ, 0x1f, R3 ;  /* 0x0000001fff037819 */ /* 0x000fe20000011403 */
[----:B------:R-:W-:Y:S01]  /*0470*/  ULDC UR4, c[0x0][0x154] ;  /* 0x0000550000047ab9 */ /* 0x000fe20000000800 */
[----:B------:R-:W-:Y:S01]  /*0480*/  SHF.R.S32.HI R8, RZ, 0x1f, R7 ;  /* 0x0000001fff087819 */ /* 0x000fe20000011407 */
[----:B------:R-:W-:Y:S01]  /*0490*/  VOTEU.ALL UP1, P0 ;  /* 0x00000000003f7886 */ /* 0x000fe20000020000 */
[----:B------:R-:W-:Y:S01]  /*04a0*/  LEA.HI R4, R3, R0, RZ, 0x2 ;  /* 0x0000000003047211 */ /* 0x000fe200078f10ff */
[----:B------:R-:W2:Y:S01]  /*04b0*/  F2I.U32.TRUNC.NTZ R9, R9 ;  /* 0x0000000900097305 */ /* 0x000ea2000020f000 */
[----:B------:R-:W-:Y:S01]  /*04c0*/  LEA.HI R8, R8, R7, RZ, 0x2 ;  /* 0x0000000708087211 */ /* 0x000fe200078f10ff */
[----:B------:R-:W-:Y:S01]  /*04d0*/  VOTEU.ALL UP0, P0 ;  /* 0x00000000003f7886 */ /* 0x000fe20000000000 */
[----:B------:R-:W-:Y:S01]  /*04e0*/  SHF.R.S32.HI R3, RZ, 0x1f, R2 ;  /* 0x0000001fff037819 */ /* 0x000fe20000011402 */
[----:B------:R-:W5:Y:S01]  /*04f0*/  @!UP1 S2UR UR7, SR_CgaCtaId ;  /* 0x00000000000799c3 */ /* 0x000f620000008800 */
[----:B----4-:R-:W-:Y:S01]  /*0500*/  LOP3.LUT R5, R4, 0xfffffffc, RZ, 0xc0, !PT ;  /* 0xfffffffc04057812 */ /* 0x010fe200078ec0ff */
[----:B------:R-:W-:Y:S01]  /*0510*/  VOTEU.ALL UP2, P1 ;  /* 0x00000000003f7886 */ /* 0x000fe20000840000 */
[----:B------:R-:W-:Y:S01]  /*0520*/  LOP3.LUT R8, R8, 0x3ffffffc, RZ, 0xc0, !PT ;  /* 0x3ffffffc08087812 */ /* 0x000fe200078ec0ff */
[----:B------:R-:W-:Y:S01]  /*0530*/  @!UP1 UMOV UR6, 0x400 ;  /* 0x0000040000069882 */ /* 0x000fe20000000000 */
[----:B------:R-:W-:Y:S01]  /*0540*/  LEA.HI R3, R3, R2, RZ, 0x2 ;  /* 0x0000000203037211 */ /* 0x000fe200078f10ff */
[----:B------:R-:W-:Y:S01]  /*0550*/  IMAD.IADD R5, R0, 0x1, -R5 ;  /* 0x0000000100057824 */ /* 0x000fe200078e0a05 */
[----:B------:R-:W-:Y:S01]  /*0560*/  @!UP2 UMOV UR9, 0x400 ;  /* 0x000004000009a882 */ /* 0x000fe20000000000 */
[----:B------:R-:W-:Y:S01]  /*0570*/  IMAD.IADD R8, R7, 0x1, -R8 ;  /* 0x0000000107087824 */ /* 0x000fe200078e0a08 */
[----:B------:R-:W-:Y:S01]  /*0580*/  LOP3.LUT R3, R3, 0xfffffffc, RZ, 0xc0, !PT ;  /* 0xfffffffc03037812 */ /* 0x000fe200078ec0ff */
[----:B------:R-:W4:Y:S01]  /*0590*/  @!UP2 S2UR UR10, SR_CgaCtaId ;  /* 0x00000000000aa9c3 */ /* 0x000f220000008800 */
[----:B--2---:R-:W-:Y:S01]  /*05a0*/  IMAD.MOV R9, RZ, RZ, -R9 ;  /* 0x000000ffff097224 */ /* 0x004fe200078e0a09 */
[----:B------:R-:W-:Y:S01]  /*05b0*/  VOTEU.ALL UP3, P1 ;  /* 0x00000000003f7886 */ /* 0x000fe20000860000 */
[----:B------:R-:W-:Y:S01]  /*05c0*/  IMAD R5, R8, 0x4, R5 ;  /* 0x0000000408057824 */ /* 0x000fe200078e0205 */
[----:B------:R-:W-:Y:S01]  /*05d0*/  VOTEU.ALL UP4, P1 ;  /* 0x00000000003f7886 */ /* 0x000fe20000880000 */
[----:B------:R-:W-:Y:S01]  /*05e0*/  IMAD.IADD R18, R2, 0x1, -R3 ;  /* 0x0000000102127824 */ /* 0x000fe200078e0a03 */
[----:B---3--:R-:W-:Y:S01]  /*05f0*/  I2FP.F32.U32 R2, R16 ;  /* 0x0000001000027245 */ /* 0x008fe20000201000 */
[----:B0-----:R-:W-:Y:S01]  /*0600*/  IMAD R25, R12, R9, UR12 ;  /* 0x0000000c0c197e24 */ /* 0x001fe2000f8e0209 */
[C---:B------:R-:W-:Y:S01]  /*0610*/  LEA.HI R0, R5.reuse, R5, RZ, 0x1 ;  /* 0x0000000505007211 */ /* 0x040fe200078f08ff */
[C---:B------:R-:W-:Y:S01]  /*0620*/  IMAD.SHL.U32 R12, R5.reuse, 0x4, RZ ;  /* 0x00000004050c7824 */ /* 0x040fe200078e00ff */
[----:B------:R-:W-:Y:S01]  /*0630*/  VOTEU.ALL UP5, P1 ;  /* 0x00000000003f7886 */ /* 0x000fe200008a0000 */
[----:B------:R-:W-:Y:S01]  /*0640*/  FMUL R2, R2, UR4 ;  /* 0x0000000402027c20 */ /* 0x000fe20008400000 */
[----:B------:R-:W-:Y:S01]  /*0650*/  LOP3.LUT R0, R0, 0xfffffffe, RZ, 0xc0, !PT ;  /* 0xfffffffe00007812 */ /* 0x000fe200078ec0ff */
[----:B------:R-:W-:Y:S01]  /*0660*/  UMOV UR4, 0x20 ;  /* 0x0000002000047882 */ /* 0x000fe20000000000 */
[----:B-----5:R-:W-:Y:S01]  /*0670*/  @!UP1 ULEA UR8, UR7, UR6, 0x18 ;  /* 0x0000000607089291 */ /* 0x020fe2000f8ec03f */
[----:B------:R-:W-:Y:S01]  /*0680*/  LOP3.LUT R12, R5, 0xc, R12, 0x78, !PT ;  /* 0x0000000c050c7812 */ /* 0x000fe200078e780c */
[----:B------:R-:W-:-:S04]  /*0690*/  @!UP1 UIADD3 UR4, -UR4, 0x100000, URZ ;  /* 0x0010000004049890 */ /* 0x000fc8000fffe13f */
[----:B------:R-:W-:Y:S02]  /*06a0*/  @!UP1 USHF.L.U32 UR5, UR4, 0xb, URZ ;  /* 0x0000000b04059899 */ /* 0x000fe4000800063f */
[----:B------:R-:W-:Y:S01]  /*06b0*/  @!UP1 USHF.L.U32 UR4, UR4, 0x1, URZ ;  /* 0x0000000104049899 */ /* 0x000fe2000800063f */
[----:B------:R-:W-:Y:S01]  /*06c0*/  IMAD.IADD R0, R5, 0x1, -R0 ;  /* 0x0000000105007824 */ /* 0x000fe200078e0a00 */
[----:B------:R-:W0:Y:S01]  /*06d0*/  F2I.U32.TRUNC.NTZ R2, R2 ;  /* 0x0000000200027305 */ /* 0x000e22000020f000 */
[----:B------:R-:W-:-:S04]  /*06e0*/  @!UP2 UIADD3 UR6, -UR11, 0x100000, URZ ;  /* 0x001000000b06a890 */ /* 0x000fc8000fffe13f */
[----:B------:R-:W-:Y:S02]  /*06f0*/  @!UP2 USHF.L.U32 UR7, UR6, 0xb, URZ ;  /* 0x0000000b0607a899 */ /* 0x000fe4000800063f */
[----:B------:R-:W-:Y:S01]  /*0700*/  @!UP2 USHF.L.U32 UR6, UR6, 0x1, URZ ;  /* 0x000000010606a899 */ /* 0x000fe2000800063f */
[----:B------:R-:W-:Y:S01]  /*0710*/  ISETP.EQ.U32.AND P3, PT, R13, 0x1, PT ;  /* 0x000000010d00780c */ /* 0x000fe20003f62070 */
[----:B------:R-:W-:Y:S01]  /*0720*/  VOTEU.ALL UP1, P0 ;  /* 0x00000000003f7886 */ /* 0x000fe20000020000 */
[----:B------:R-:W-:Y:S01]  /*0730*/  ISETP.NE.AND P2, PT, R0, R25, PT ;  /* 0x000000190000720c */ /* 0x000fe20003f45270 */
[----:B------:R-:W-:Y:S01]  /*0740*/  IMAD.MOV.U32 R13, RZ, RZ, 0x1 ;  /* 0x00000001ff0d7424 */ /* 0x000fe200078e00ff */
[----:B----4-:R-:W-:Y:S01]  /*0750*/  @!UP2 ULEA UR9, UR10, UR9, 0x18 ;  /* 0x000000090a09a291 */ /* 0x010fe2000f8ec03f */
[----:B------:R-:W-:Y:S01]  /*0760*/  LOP3.LUT P0, RZ, R10, 0x7, RZ, 0xc0, !PT ;  /* 0x000000070aff7812 */ /* 0x000fe2000780c0ff */
[----:B------:R-:W-:Y:S01]  /*0770*/  VOTEU.ALL UP2, P1 ;  /* 0x00000000003f7886 */ /* 0x000fe20000840000 */
[----:B------:R-:W-:Y:S01]  /*0780*/  ISETP.NE.AND P1, PT, R18, 0x3, PT ;  /* 0x000000031200780c */ /* 0x000fe20003f25270 */
[----:B------:R-:W2:Y:S02]  /*0790*/  FENCE.VIEW.ASYNC.S ;  /* 0x00000000000073c6 */ /* 0x000ea40000000000 */
[----:B--2---:R2:W3:Y:S01]  /*07a0*/  @!UP0 SYNCS.EXCH.64 URZ, [UR8+0x60], UR4 ;  /* 0x00006004083f85b2 */ /* 0x0044e20008000100 */
[----:B------:R-:W-:-:S02]  /*07b0*/  ISETP.LT.U32.AND P0, PT, R12, 0x4, !P0 ;  /* 0x000000040c00780c */ /* 0x000fc40004701070 */
[----:B------:R-:W-:Y:S01]  /*07c0*/  ISETP.EQ.OR P1, PT, R18, RZ, !P1 ;  /* 0x000000ff1200720c */ /* 0x000fe20004f22670 */
[----:B0-----:R-:W-:Y:S01]  /*07d0*/  IMAD.MOV R24, RZ, RZ, -R2 ;  /* 0x000000ffff187224 */ /* 0x001fe200078e0a02 */
[----:B------:R-:W-:Y:S02]  /*07e0*/  R2UR UR15, R14 ;  /* 0x000000000e0f72ca */ /* 0x000fe400000e0000 */
[----:B------:R-:W-:Y:S01]  /*07f0*/  @P2 LEA.HI R0, R12, R12, RZ, 0x1 ;  /* 0x0000000c0c002211 */ /* 0x000fe200078f08ff */
[----:B-1----:R-:W-:Y:S01]  /*0800*/  IMAD R3, R27, R24, R16 ;  /* 0x000000181b037224 */ /* 0x002fe200078e0210 */
[----:B------:R-:W-:Y:S02]  /*0810*/  ISETP.EQ.AND P1, PT, R6, RZ, P1 ;  /* 0x000000ff0600720c */ /* 0x000fe40000f22270 */
[----:B------:R-:W-:Y:S02]  /*0820*/  @P2 SHF.R.S32.HI R0, RZ, 0x1, R0 ;  /* 0x00000001ff002819 */ /* 0x000fe40000011400 */
[----:B------:R-:W-:Y:S01]  /*0830*/  SEL R7, RZ, 0x1, !P1 ;  /* 0x00000001ff077807 */ /* 0x000fe20004800000 */
[----:B------:R2:W0:Y:S01]  /*0840*/  @!UP1 SYNCS.EXCH.64 URZ, [UR8+0x68], UR4 ;  /* 0x00006804083f95b2 */ /* 0x0004220008000100 */
[----:B------:R-:W-:Y:S01]  /*0850*/  @P2 ISETP.NE.AND P5, PT, R0, R3, PT ;  /* 0x000000030000220c */ /* 0x000fe20003fa5270 */
[----:B------:R-:W-:Y:S01]  /*0860*/  NOP ;  /* 0x0000000000007918 */ /* 0x000fe20000000000 */
[----:B------:R-:W-:-:S02]  /*0870*/  SEL R0, RZ, 0x1, !P0 ;  /* 0x00000001ff007807 */ /* 0x000fc40004000000 */
[----:B------:R-:W-:Y:S02]  /*0880*/  @P2 SEL R13, RZ, 0x1, P5 ;  /* 0x00000001ff0d2807 */ /* 0x000fe40002800000 */
[----:B------:R-:W-:Y:S02]  /*0890*/  SEL R7, R7, 0x2, P6 ;  /* 0x0000000207077807 */ /* 0x000fe40003000000 */
[----:B------:R-:W-:Y:S01]  /*08a0*/  LOP3.LUT R13, R13, R0, RZ, 0xc0, !PT ;  /* 0x000000000d0d7212 */ /* 0x000fe200078ec0ff */
[----:B------:R2:W1:Y:S01]  /*08b0*/  @!UP2 SYNCS.EXCH.64 URZ, [UR9+0x40], UR6 ;  /* 0x00004006093fa5b2 */ /* 0x0004620008000100 */
[----:B------:R2:W4:Y:S01]  /*08c0*/  @!UP3 SYNCS.EXCH.64 URZ, [UR9+0x48], UR6 ;  /* 0x00004806093fb5b2 */ /* 0x0005220008000100 */
[----:B------:R2:W0:Y:S01]  /*08d0*/  @!UP4 SYNCS.EXCH.64 URZ, [UR9+0x50], UR6 ;  /* 0x00005006093fc5b2 */ /* 0x0004220008000100 */
[----:B------:R2:W0:Y:S01]  /*08e0*/  @!UP5 SYNCS.EXCH.64 URZ, [UR9+0x58], UR6 ;  /* 0x00005806093fd5b2 */ /* 0x0004220008000100 */
[----:B------:R-:W-:Y:S01]  /*08f0*/  NOP ;  /* 0x0000000000007918 */ /* 0x000fe20000000000 */
[----:B--23--:R-:W-:Y:S05]  /*0900*/  @!P3 BRA `(.L_x_3) ;  /* 0x000000000008b947 */ /* 0x00cfea0003800000 */
[----:B01--4-:R-:W-:Y:S01]  /*0910*/  UCGABAR_ARV ;  /* 0x00000000000079c7 */ /* 0x013fe20008000000 */
[----:B------:R-:W-:Y:S05]  /*0920*/  BRA `(.L_x_4) ;  /* 0x0000000000047947 */ /* 0x000fea0003800000 */
.L_x_3:
[----:B01--4-:R-:W-:Y:S01]  /*0930*/  NOP ;  /* 0x0000000000007918 */ /* 0x013fe20000000000 */
.L_x_4:
[----:B------:R-:W-:Y:S01]  /*0940*/  ULDC.64 UR4, c[0x0][0x598] ;  /* 0x0001660000047ab9 */ /* 0x000fe20000000a00 */
[----:B------:R-:W-:Y:S01]  /*0950*/  ULDC.64 UR18, c[0x0][0x208] ;  /* 0x0000820000127ab9 */ /* 0x000fe20000000a00 */
[----:B------:R-:W-:-:S04]  /*0960*/  ISETP.NE.U32.AND P0, PT, RZ, UR4, PT ;  /* 0x00000004ff007c0c */ /* 0x000fc8000bf05070 */
[----:B------:R-:W-:-:S13]  /*0970*/  ISETP.NE.AND.EX P0, PT, RZ, UR5, PT, P0 ;  /* 0x00000005ff007c0c */ /* 0x000fda000bf05300 */
[----:B------:R-:W-:Y:S05]  /*0980*/  @!P0 BRA `(.L_x_5) ;  /* 0x00000000001c8947 */ /* 0x000fea0003800000 */
[----:B------:R-:W0:Y:S02]  /*0990*/  LDC.64 R2, c[0x0][0x598] ;  /* 0x00016600ff027b82 */ /* 0x000e240000000a00 */
[----:B0-----:R-:W2:Y:S02]  /*09a0*/  LDG.E.64 R2, desc[UR18][R2.64] ;  /* 0x0000001202027981 */ /* 0x001ea4000c1e1b00 */
[----:B--2---:R-:W-:-:S04]  /*09b0*/  ISETP.NE.U32.AND P0, PT, R2, RZ, PT ;  /* 0x000000ff0200720c */ /* 0x004fc80003f05070 */
[----:B------:R-:W-:-:S13]  /*09c0*/  ISETP.NE.AND.EX P0, PT, R3, RZ, PT, P0 ;  /* 0x000000ff0300720c */ /* 0x000fda0003f05300 */
[----:B------:R-:W-:Y:S05]  /*09d0*/  @!P0 BRA `(.L_x_5) ;  /* 0x0000000000088947 */ /* 0x000fea0003800000 */
[----:B------:R0:W5:Y:S01]  /*09e0*/  LD.E R14, desc[UR18][R2.64] ;  /* 0x00000012020e7980 */ /* 0x000162000c101900 */
[----:B------:R-:W-:Y:S05]  /*09f0*/  BRA `(.L_x_6) ;  /* 0x0000000000207947 */ /* 0x000fea0003800000 */
.L_x_5:
[----:B------:R-:W-:Y:S02]  /*0a00*/  ULDC.64 UR4, c[0x0][0x588] ;  /* 0x0001620000047ab9 */ /* 0x000fe40000000a00 */
[----:B------:R-:W-:-:S04]  /*0a10*/  ISETP.NE.U32.AND P0, PT, RZ, UR4, PT ;  /* 0x00000004ff007c0c */ /* 0x000fc8000bf05070 */
[----:B------:R-:W-:-:S13]  /*0a20*/  ISETP.NE.AND.EX P0, PT, RZ, UR5, PT, P0 ;  /* 0x00000005ff007c0c */ /* 0x000fda000bf05300 */
[----:B------:R-:W-:Y:S05]  /*0a30*/  @!P0 BRA `(.L_x_7) ;  /* 0x00000000000c8947 */ /* 0x000fea0003800000 */
[----:B------:R-:W0:Y:S02]  /*0a40*/  LDC.64 R14, c[0x0][0x588] ;  /* 0x00016200ff0e7b82 */ /* 0x000e240000000a00 */
[----:B0-----:R1:W5:Y:S01]  /*0a50*/  LDG.E R14, desc[UR18][R14.64] ;  /* 0x000000120e0e7981 */ /* 0x001362000c1e1900 */
[----:B------:R-:W-:Y:S05]  /*0a60*/  BRA `(.L_x_6) ;  /* 0x0000000000047947 */ /* 0x000fea0003800000 */
.L_x_7:
[----:B------:R-:W2:Y:S02]  /*0a70*/  LDC R14, c[0x0][0x580] ;  /* 0x00016000ff0e7b82 */ /* 0x000ea40000000800 */
.L_x_6:
[----:B------:R-:W-:Y:S02]  /*0a80*/  ULDC.64 UR4, c[0x0][0x5a0] ;  /* 0x0001680000047ab9 */ /* 0x000fe40000000a00 */
[----:B------:R-:W-:-:S04]  /*0a90*/  ISETP.NE.U32.AND P0, PT, RZ, UR4, PT ;  /* 0x00000004ff007c0c */ /* 0x000fc8000bf05070 */
[----:B------:R-:W-:-:S13]  /*0aa0*/  ISETP.NE.AND.EX P0, PT, RZ, UR5, PT, P0 ;  /* 0x00000005ff007c0c */ /* 0x000fda000bf05300 */
[----:B------:R-:W-:Y:S05]  /*0ab0*/  @!P0 BRA `(.L_x_8) ;  /* 0x00000000001c8947 */ /* 0x000fea0003800000 */
[----:B0-----:R-:W0:Y:S02]  /*0ac0*/  LDC.64 R2, c[0x0][0x5a0] ;  /* 0x00016800ff027b82 */ /* 0x001e240000000a00 */
[----:B0-----:R-:W3:Y:S02]  /*0ad0*/  LDG.E.64 R2, desc[UR18][R2.64] ;  /* 0x0000001202027981 */ /* 0x001ee4000c1e1b00 */
[----:B---3--:R-:W-:-:S04]  /*0ae0*/  ISETP.NE.U32.AND P0, PT, R2, RZ, PT ;  /* 0x000000ff0200720c */ /* 0x008fc80003f05070 */
[----:B------:R-:W-:-:S13]  /*0af0*/  ISETP.NE.AND.EX P0, PT, R3, RZ, PT, P0 ;  /* 0x000000ff0300720c */ /* 0x000fda0003f05300 */
[----:B------:R-:W-:Y:S05]  /*0b00*/  @!P0 BRA `(.L_x_8) ;  /* 0x0000000000088947 */ /* 0x000fea0003800000 */
[----:B-1----:R0:W5:Y:S01]  /*0b10*/  LD.E R15, desc[UR18][R2.64] ;  /* 0x00000012020f7980 */ /* 0x002162000c101900 */
[----:B------:R-:W-:Y:S05]  /*0b20*/  BRA `(.L_x_9) ;  /* 0x0000000000207947 */ /* 0x000fea0003800000 */
.L_x_8:
[----:B------:R-:W-:Y:S02]  /*0b30*/  ULDC.64 UR4, c[0x0][0x590] ;  /* 0x0001640000047ab9 */ /* 0x000fe40000000a00 */
[----:B------:R-:W-:-:S04]  /*0b40*/  ISETP.NE.U32.AND P0, PT, RZ, UR4, PT ;  /* 0x00000004ff007c0c */ /* 0x000fc8000bf05070 */
[----:B------:R-:W-:-:S13]  /*0b50*/  ISETP.NE.AND.EX P0, PT, RZ, UR5, PT, P0 ;  /* 0x00000005ff007c0c */ /* 0x000fda000bf05300 */
[----:B------:R-:W-:Y:S05]  /*0b60*/  @!P0 BRA `(.L_x_10) ;  /* 0x00000000000c8947 */ /* 0x000fea0003800000 */
[----:B0-----:R-:W1:Y:S02]  /*0b70*/  LDC.64 R2, c[0x0][0x590] ;  /* 0x00016400ff027b82 */ /* 0x001e640000000a00 */
[----:B-1----:R1:W5:Y:S01]  /*0b80*/  LDG.E R15, desc[UR18][R2.64] ;  /* 0x00000012020f7981 */ /* 0x002362000c1e1900 */
[----:B------:R-:W-:Y:S05]  /*0b90*/  BRA `(.L_x_9) ;  /* 0x0000000000047947 */ /* 0x000fea0003800000 */
.L_x_10:
[----:B-1----:R-:W3:Y:S02]  /*0ba0*/  LDC R15, c[0x0][0x584] ;  /* 0x00016100ff0f7b82 */ /* 0x002ee40000000800 */
.L_x_9:
[----:B------:R-:W4:Y:S01]  /*0bb0*/  LDC R0, c[0x0][0x65c] ;  /* 0x00019700ff007b82 */ /* 0x000f220000000800 */
[----:B------:R-:W-:Y:S01]  /*0bc0*/  ULDC UR8, c[0x0][0x28c] ;  /* 0x0000a30000087ab9 */ /* 0x000fe20000000800 */
[----:B------:R-:W-:Y:S01]  /*0bd0*/  ISETP.NE.AND P0, PT, R6, 0x2, PT ;  /* 0x000000020600780c */ /* 0x000fe20003f05270 */
[----:B------:R-:W-:Y:S01]  /*0be0*/  UIADD3 UR8, UR8, 0x1f, URZ ;  /* 0x0000001f08087890 */ /* 0x000fe2000fffe03f */
[----:B------:R-:W-:Y:S01]  /*0bf0*/  IMAD.U32 R4, RZ, RZ, UR12 ;  /* 0x0000000cff047e24 */ /* 0x000fe2000f8e00ff */
[----:B------:R-:W-:Y:S01]  /*0c00*/  UMOV UR5, URZ ;  /* 0x0000003f00057c82 */ /* 0x000fe20008000000 */
[----:B------:R-:W-:Y:S01]  /*0c10*/  UMOV UR4, URZ ;  /* 0x0000003f00047c82 */ /* 0x000fe20008000000 */
[----:B------:R-:W-:-:S04]  /*0c20*/  USHF.R.S32.HI UR9, URZ, 0x1f, UR8 ;  /* 0x0000001f3f097899 */ /* 0x000fc80008011408 */
[----:B------:R-:W-:-:S04]  /*0c30*/  ULEA.HI UR9, UR9, UR8, URZ, 0x5 ;  /* 0x0000000809097291 */ /* 0x000fc8000f8f283f */
[----:B------:R-:W-:Y:S01]  /*0c40*/  USHF.R.S32.HI UR13, URZ, 0x5, UR9 ;  /* 0x000000053f0d7899 */ /* 0x000fe20008011409 */
[----:B----4-:R-:W-:-:S13]  /*0c50*/  ISETP.NE.AND P2, PT, R0, 0x1, PT ;  /* 0x000000010000780c */ /* 0x010fda0003f45270 */
[----:B01----:R-:W0:Y:S01]  /*0c60*/  @P2 LDC R3, c[0x0][0x10] ;  /* 0x00000400ff032b82 */ /* 0x003e220000000800 */
[----:B------:R-:W-:Y:S02]  /*0c70*/  @P2 IMAD.MOV.U32 R17, RZ, RZ, RZ ;  /* 0x000000ffff112224 */ /* 0x000fe400078e00ff */
[----:B------:R-:W-:-:S05]  /*0c80*/  @P2 IMAD.MOV.U32 R5, RZ, RZ, RZ ;  /* 0x000000ffff052224 */ /* 0x000fca00078e00ff */
[----:B------:R-:W1:Y:S01]  /*0c90*/  @!P2 LDC R9, c[0x0][0xc] ;  /* 0x00000300ff09ab82 */ /* 0x000e620000000800 */
[----:B------:R-:W-:Y:S01]  /*0ca0*/  ULDC UR6, c[0x0][0xc] ;  /* 0x0000030000067ab9 */ /* 0x000fe20000000800 */
[----:B------:R-:W-:Y:S02]  /*0cb0*/  ULDC UR7, c[0x0][0x10] ;  /* 0x0000040000077ab9 */ /* 0x000fe40000000800 */
[----:B------:R-:W-:-:S04]  /*0cc0*/  UIMAD.WIDE.U32 UR6, UR6, UR7, URZ ;  /* 0x00000007060672a5 */ /* 0x000fc8000f8e003f */
[----:B------:R-:W4:Y:S01]  /*0cd0*/  LDC R8, c[0x0][0x14] ;  /* 0x00000500ff087b82 */ /* 0x000f220000000800 */
[----:B0-----:R-:W-:-:S04]  /*0ce0*/  @P2 IMAD.WIDE.U32 R2, R3, UR12, R16 ;  /* 0x0000000c03022c25 */ /* 0x001fc8000f8e0010 */
[----:B------:R-:W-:Y:S02]  /*0cf0*/  @P2 IMAD.IADD R3, R3, 0x1, R5 ;  /* 0x0000000103032824 */ /* 0x000fe400078e0205 */
[----:B------:R-:W-:Y:S02]  /*0d00*/  IMAD.MOV.U32 R5, RZ, RZ, RZ ;  /* 0x000000ffff057224 */ /* 0x000fe400078e00ff */
[----:B-1----:R-:W-:-:S04]  /*0d10*/  @!P2 IMAD.WIDE.U32 R4, R16, R9, R4 ;  /* 0x000000091004a225 */ /* 0x002fc800078e0004 */
[----:B------:R-:W-:Y:S02]  /*0d20*/  @!P2 IMAD.MOV.U32 R2, RZ, RZ, R4 ;  /* 0x000000ffff02a224 */ /* 0x000fe400078e0004 */
[C---:B----4-:R-:W-:Y:S02]  /*0d30*/  IMAD R21, R8.reuse, UR7, RZ ;  /* 0x0000000708157c24 */ /* 0x050fe4000f8e02ff */
[----:B------:R-:W-:Y:S01]  /*0d40*/  IMAD.WIDE.U32 R8, R8, UR6, RZ ;  /* 0x0000000608087c25 */ /* 0x000fe2000f8e00ff */
[----:B------:R-:W-:-:S03]  /*0d50*/  ULDC.64 UR6, c[0x0][0x650] ;  /* 0x0001940000067ab9 */ /* 0x000fc60000000a00 */
[----:B------:R-:W-:Y:S02]  /*0d60*/  @!P2 IMAD.MOV.U32 R3, RZ, RZ, R5 ;  /* 0x000000ffff03a224 */ /* 0x000fe400078e0005 */
[----:B------:R-:W-:Y:S01]  /*0d70*/  IMAD.IADD R0, R9, 0x1, R21 ;  /* 0x0000000109007824 */ /* 0x000fe200078e0215 */
[----:B------:R-:W-:Y:S06]  /*0d80*/  @P0 BRA `(.L_x_11) ;  /* 0x0000000000200947 */ /* 0x000fec0003800000 */
[----:B------:R-:W-:Y:S01]  /*0d90*/  UISETP.GE.U32.AND UP0, UPT, UR13, 0x3, UPT ;  /* 0x000000030d00788c */ /* 0x000fe2000bf06070 */
[----:B------:R-:W-:Y:S01]  /*0da0*/  IADD3 R2, P0, R2, R8, RZ ;  /* 0x0000000802027210 */ /* 0x000fe20007f1e0ff */
[----:B------:R-:W-:-:S04]  /*0db0*/  UIMAD.WIDE.U32 UR4, UR13, -0x55555555, URZ ;  /* 0xaaaaaaab0d0478a5 */ /* 0x000fc8000f8e003f */
[----:B------:R-:W-:Y:S01]  /*0dc0*/  USHF.R.U32.HI UR5, URZ, 0x1, UR5 ;  /* 0x000000013f057899 */ /* 0x000fe20008011605 */
[----:B------:R-:W-:Y:S02]  /*0dd0*/  IMAD.X R3, R0, 0x1, R3, P0 ;  /* 0x0000000100037824 */ /* 0x000fe400000e0603 */
[----:B------:R-:W-:Y:S02]  /*0de0*/  UMOV UR4, URZ ;  /* 0x0000003f00047c82 */ /* 0x000fe40008000000 */
[----:B------:R-:W-:Y:S02]  /*0df0*/  @UP0 ULOP3.LUT UR4, UR5, 0x1, URZ, 0xc0, !UPT ;  /* 0x0000000105040892 */ /* 0x000fe4000f8ec03f */
[----:B------:R-:W-:-:S12]  /*0e00*/  UIMAD UR5, UR5, -0x3, UR13 ;  /* 0xfffffffd050578a4 */ /* 0x000fd8000f8e020d */
.L_x_11:
[----:B------:R-:W-:Y:S01]  /*0e10*/  ISETP.GE.U32.AND P0, PT, R2, UR6, PT ;  /* 0x0000000602007c0c */ /* 0x000fe2000bf06070 */
[----:B------:R-:W-:Y:S01]  /*0e20*/  IMAD.MOV.U32 R6, RZ, RZ, -0x1 ;  /* 0xffffffffff067424 */ /* 0x000fe200078e00ff */
[----:B------:R-:W-:Y:S01]  /*0e30*/  PRMT R20, RZ, 0x7610, R20 ;  /* 0x00007610ff147816 */ /* 0x000fe20000000014 */
[----:B------:R-:W-:Y:S01]  /*0e40*/  IMAD.MOV.U32 R5, RZ, RZ, -0x1 ;  /* 0xffffffffff057424 */ /* 0x000fe200078e00ff */
[----:B------:R-:W-:Y:S01]  /*0e50*/  ISETP.GE.U32.AND.EX P0, PT, R3, UR7, PT, P0 ;  /* 0x0000000703007c0c */ /* 0x000fe2000bf06100 */
[----:B------:R-:W-:-:S12]  /*0e60*/  IMAD.MOV.U32 R4, RZ, RZ, -0x1 ;  /* 0xffffffffff047424 */ /* 0x000fd800078e00ff */
[----:B------:R-:W-:Y:S05]  /*0e70*/  @P0 BRA `(.L_x_12) ;  /* 0x0000000400240947 */ /* 0x000fea0003800000 */
[----:B------:R-:W0:Y:S01]  /*0e80*/  LDC.64 R30, c[0x0][0x628] ;  /* 0x00018a00ff1e7b82 */ /* 0x000e220000000a00 */
[----:B------:R-:W-:Y:S02]  /*0e90*/  IMAD.MOV.U32 R4, RZ, RZ, R2 ;  /* 0x000000ffff047224 */ /* 0x000fe400078e0002 */
[----:B------:R-:W-:-:S05]  /*0ea0*/  IMAD.MOV.U32 R5, RZ, RZ, R3 ;  /* 0x000000ffff057224 */ /* 0x000fca00078e0003 */
[----:B------:R-:W1:Y:S08]  /*0eb0*/  LDC R6, c[0x0][0x630] ;  /* 0x00018c00ff067b82 */ /* 0x000e700000000800 */
[----:B------:R-:W4:Y:S01]  /*0ec0*/  LDC.64 R32, c[0x0][0x620] ;  /* 0x00018800ff207b82 */ /* 0x000f220000000a00 */
[----:B0-----:R-:W-:-:S04]  /*0ed0*/  ISETP.NE.U32.AND P0, PT, R30, RZ, PT ;  /* 0x000000ff1e00720c */ /* 0x001fc80003f05070 */
[----:B------:R-:W-:-:S13]  /*0ee0*/  ISETP.NE.AND.EX P0, PT, R31, RZ, PT, P0 ;  /* 0x000000ff1f00720c */ /* 0x000fda0003f05300 */
[----:B-1--4-:R-:W-:Y:S05]  /*0ef0*/  @!P0 BRA `(.L_x_13) ;  /* 0x0000000000288947 */ /* 0x012fea0003800000 */
[----:B------:R-:W0:Y:S02]  /*0f00*/  LDC R23, c[0x0][0x634] ;  /* 0x00018d00ff177b82 */ /* 0x000e240000000800 */
[----:B0-----:R-:W-:-:S05]  /*0f10*/  IADD3 R23, P0, R2, R23, RZ ;  /* 0x0000001702177210 */ /* 0x001fca0007f1e0ff */
[----:B------:R-:W-:-:S04]  /*0f20*/  IMAD.X R29, RZ, RZ, R3, P0 ;  /* 0x000000ffff1d7224 */ /* 0x000fc800000e0603 */
[----:B------:R-:W-:-:S04]  /*0f30*/  IMAD.WIDE.U32 R4, R29, R30, RZ ;  /* 0x0000001e1d047225 */ /* 0x000fc800078e00ff */
[----:B------:R-:W-:-:S04]  /*0f40*/  IMAD.WIDE.U32 R20, P0, R23, R31, R4 ;  /* 0x0000001f17147225 */ /* 0x000fc80007800004 */
[----:B------:R-:W-:-:S04]  /*0f50*/  IMAD.WIDE.U32 R4, R23, R30, RZ ;  /* 0x0000001e17047225 */ /* 0x000fc800078e00ff */
[----:B------:R-:W-:Y:S01]  /*0f60*/  IMAD.X R23, RZ, RZ, RZ, P0 ;  /* 0x000000ffff177224 */ /* 0x000fe200000e06ff */
[----:B------:R-:W-:Y:S01]  /*0f70*/  IADD3 RZ, P0, R5, R20, RZ ;  /* 0x0000001405ff7210 */ /* 0x000fe20007f1e0ff */
[----:B------:R-:W-:-:S04]  /*0f80*/  IMAD.MOV.U32 R22, RZ, RZ, R21 ;  /* 0x000000ffff167224 */ /* 0x000fc800078e0015 */
[----:B------:R-:W-:-:S08]  /*0f90*/  IMAD.WIDE.U32.X R4, R29, R31, R22, P0 ;  /* 0x0000001f1d047225 */ /* 0x000fd000000e0416 */
.L_x_13:
[----:B------:R-:W0:Y:S01]  /*0fa0*/  LDC.64 R34, c[0x0][0x640] ;  /* 0x00019000ff227b82 */ /* 0x000e220000000a00 */
[-CC-:B------:R-:W-:Y:S01]  /*0fb0*/  SHF.R.U64 R36, R4, R6.reuse, R5.reuse ;  /* 0x0000000604247219 */ /* 0x180fe20000001205 */
[----:B------:R-:W-:Y:S01]  /*0fc0*/  IMAD.MOV.U32 R39, RZ, RZ, 0x1 ;  /* 0x00000001ff277424 */ /* 0x000fe200078e00ff */
[----:B------:R-:W-:Y:S02]  /*0fd0*/  SHF.R.U32.HI R4, RZ, R6, R5 ;  /* 0x00000006ff047219 */ /* 0x000fe40000011605 */
[----:B------:R-:W-:-:S03]  /*0fe0*/  IADD3 R21, P0, RZ, -R36, RZ ;  /* 0x80000024ff157210 */ /* 0x000fc60007f1e0ff */
[----:B------:R-:W1:Y:S02]  /*0ff0*/  LDC R20, c[0x0][0x618] ;  /* 0x00018600ff147b82 */ /* 0x000e640000000800 */
[----:B------:R-:W-:-:S04]  /*1000*/  IMAD.X R5, RZ, RZ, ~R4, P0 ;  /* 0x000000ffff057224 */ /* 0x000fc800000e0e04 */
[-C--:B------:R-:W-:Y:S02]  /*1010*/  IMAD R6, R5, R32.reuse, RZ ;  /* 0x0000002005067224 */ /* 0x080fe400078e02ff */
[----:B------:R-:W4:Y:S01]  /*1020*/  LDC R23, c[0x0][0x608] ;  /* 0x00018200ff177b82 */ /* 0x000f220000000800 */
[----:B------:R-:W-:-:S04]  /*1030*/  IMAD.WIDE.U32 R4, R21, R32, R2 ;  /* 0x0000002015047225 */ /* 0x000fc800078e0002 */
[----:B------:R-:W-:-:S03]  /*1040*/  IMAD R21, R21, R33, R6 ;  /* 0x0000002115157224 */ /* 0x000fc600078e0206 */
[----:B------:R-:W2:Y:S01]  /*1050*/  LDC R26, c[0x0][0x658] ;  /* 0x00019600ff1a7b82 */ /* 0x000ea20000000800 */
[----:B------:R-:W-:Y:S01]  /*1060*/  IMAD.IADD R5, R5, 0x1, R21 ;  /* 0x0000000105057824 */ /* 0x000fe200078e0215 */
[----:B0-----:R-:W-:Y:S01]  /*1070*/  ISETP.NE.U32.AND P0, PT, R34, RZ, PT ;  /* 0x000000ff2200720c */ /* 0x001fe20003f05070 */
[----:B------:R-:W-:-:S03]  /*1080*/  IMAD.MOV.U32 R21, RZ, RZ, -0x1 ;  /* 0xffffffffff157424 */ /* 0x000fc600078e00ff */
[----:B------:R-:W-:Y:S02]  /*1090*/  ISETP.NE.AND.EX P0, PT, R35, RZ, PT, P0 ;  /* 0x000000ff2300720c */ /* 0x000fe40003f05300 */
[----:B------:R-:W0:Y:S01]  /*10a0*/  LDC R33, c[0x0][0x600] ;  /* 0x00018000ff217b82 */ /* 0x000e220000000800 */
[-CC-:B-1----:R-:W-:Y:S02]  /*10b0*/  SHF.R.U64 R31, R4, R20.reuse, R5.reuse ;  /* 0x00000014041f7219 */ /* 0x182fe40000001205 */
[----:B------:R-:W-:-:S05]  /*10c0*/  SHF.R.U32.HI R4, RZ, R20, R5 ;  /* 0x00000014ff047219 */ /* 0x000fca0000011605 */
[----:B------:R-:W1:Y:S01]  /*10d0*/  LDC R28, c[0x0][0x648] ;  /* 0x00019200ff1c7b82 */ /* 0x000e620000000800 */
[-CC-:B----4-:R-:W-:Y:S02]  /*10e0*/  SHF.R.U64 R41, R31, R23.reuse, R4.reuse ;  /* 0x000000171f297219 */ /* 0x190fe40000001204 */
[----:B------:R-:W-:-:S05]  /*10f0*/  SHF.R.U32.HI R5, RZ, R23, R4 ;  /* 0x00000017ff057219 */ /* 0x000fca0000011604 */
[----:B------:R-:W4:Y:S01]  /*1100*/  LDC R37, c[0x0][0x638] ;  /* 0x00018e00ff257b82 */ /* 0x000f220000000800 */
[-C--:B--2---:R-:W-:Y:S02]  /*1110*/  SHF.L.U32 R4, R21, R26.reuse, RZ ;  /* 0x0000001a15047219 */ /* 0x084fe400000006ff */
[--C-:B------:R-:W-:Y:S02]  /*1120*/  SHF.R.U64 R32, R41, R26, R5.reuse ;  /* 0x0000001a29207219 */ /* 0x100fe40000001205 */
[----:B------:R-:W-:Y:S02]  /*1130*/  LOP3.LUT R6, RZ, R4, RZ, 0x33, !PT ;  /* 0x00000004ff067212 */ /* 0x000fe400078e33ff */
[----:B------:R-:W-:Y:S01]  /*1140*/  SHF.R.U32.HI R5, RZ, R26, R5 ;  /* 0x0000001aff057219 */ /* 0x000fe20000011605 */
[----:B------:R-:W2:Y:S01]  /*1150*/  LDC R30, c[0x0][0x610] ;  /* 0x00018400ff1e7b82 */ /* 0x000ea20000000800 */
[----:B------:R-:W-:Y:S01]  /*1160*/  IMAD.MOV.U32 R4, RZ, RZ, R32 ;  /* 0x000000ffff047224 */ /* 0x000fe200078e0020 */
[----:B------:R-:W-:Y:S06]  /*1170*/  @!P0 BRA `(.L_x_14) ;  /* 0x0000000000288947 */ /* 0x000fec0003800000 */
[----:B------:R-:W3:Y:S02]  /*1180*/  LDC R23, c[0x0][0x64c] ;  /* 0x00019300ff177b82 */ /* 0x000ee40000000800 */
[----:B---3--:R-:W-:-:S05]  /*1190*/  IADD3 R23, P0, R32, R23, RZ ;  /* 0x0000001720177210 */ /* 0x008fca0007f1e0ff */
        /* <DEDUP_REMOVED lines=8> */
.L_x_14:
[----:B-1----:R-:W-:Y:S01]  /*1220*/  SHF.R.U64 R17, R4, R28, R5 ;  /* 0x0000001c04117219 */ /* 0x002fe20000001205 */
[----:B------:R-:W-:Y:S01]  /*1230*/  @P2 IMAD R25, R27, R24, R16 ;  /* 0x000000181b192224 */ /* 0x000fe200078e0210 */
[----:B------:R-:W-:Y:S02]  /*1240*/  SHF.L.U32 R4, R39, R26, RZ ;  /* 0x0000001a27047219 */ /* 0x000fe400000006ff */
[----:B------:R-:W-:Y:S01]  /*1250*/  LOP3.LUT R5, R41, R6, RZ, 0xc0, !PT ;  /* 0x0000000629057212 */ /* 0x000fe200078ec0ff */
[----:B0-----:R-:W-:Y:S02]  /*1260*/  VIADD R6, R33, 0xffffffff ;  /* 0xffffffff21067836 */ /* 0x001fe40000000000 */
[----:B------:R-:W-:Y:S02]  /*1270*/  IMAD.MOV R20, RZ, RZ, -R17 ;  /* 0x000000ffff147224 */ /* 0x000fe400078e0a11 */
[----:B------:R-:W-:Y:S01]  /*1280*/  IMAD R16, R4, R17, R5 ;  /* 0x0000001104107224 */ /* 0x000fe200078e0205 */
[----:B------:R-:W-:Y:S01]  /*1290*/  LOP3.LUT R17, R31, R6, RZ, 0xc0, !PT ;  /* 0x000000061f117212 */ /* 0x000fe200078ec0ff */
[----:B----4-:R-:W-:-:S02]  /*12a0*/  IMAD R4, R20, R37, R32 ;  /* 0x0000002514047224 */ /* 0x010fc400078e0220 */
[----:B--2---:R-:W-:Y:S02]  /*12b0*/  IMAD R6, R16, R30, R25 ;  /* 0x0000001e10067224 */ /* 0x004fe400078e0219 */
[----:B------:R-:W-:Y:S02]  /*12c0*/  IMAD R17, R4, R33, R17 ;  /* 0x0000002104117224 */ /* 0x000fe400078e0211 */
[----:B------:R-:W-:Y:S02]  /*12d0*/  IMAD.MOV.U32 R20, RZ, RZ, 0x1 ;  /* 0x00000001ff147424 */ /* 0x000fe400078e00ff */
[----:B------:R-:W-:Y:S01]  /*12e0*/  IMAD.MOV.U32 R4, RZ, RZ, R36 ;  /* 0x000000ffff047224 */ /* 0x000fe200078e0024 */
[----:B------:R-:W-:Y:S02]  /*12f0*/  SEL R5, R17, R6, !P2 ;  /* 0x0000000611057207 */ /* 0x000fe40005000000 */
[----:B------:R-:W-:-:S07]  /*1300*/  SEL R6, R6, R17, !P2 ;  /* 0x0000001106067207 */ /* 0x000fce0005000000 */
.L_x_12:
[----:B------:R-:W-:Y:S05]  /*1310*/  @!P3 BRA `(.L_x_15) ;  /* 0x00000000000cb947 */ /* 0x000fea0003800000 */
[----:B------:R-:W-:Y:S01]  /*1320*/  UCGABAR_WAIT ;  /* 0x0000000000007dc7 */ /* 0x000fe20008000000 */
[----:B------:R-:W-:Y:S01]  /*1330*/  CCTL.IVALL ;  /* 0x00000000ff00798f */ /* 0x000fe20002000000 */
[----:B------:R-:W-:Y:S05]  /*1340*/  BRA `(.L_x_16) ;  /* 0x0000000000047947 */ /* 0x000fea0003800000 */
.L_x_15:
[----:B------:R-:W-:Y:S06]  /*1350*/  BAR.SYNC.DEFER_BLOCKING 0x0 ;  /* 0x0000000000007b1d */ /* 0x000fec0000010000 */
.L_x_16:
[----:B------:R-:W-:Y:S05]  /*1360*/  @!P4 BRA `(.L_x_17) ;  /* 0x0000006c0040c947 */ /* 0x000fea0003800000 */
[----:B------:R-:W-:-:S13]  /*1370*/  ISETP.GT.U32.AND P0, PT, R38, 0x1, PT ;  /* 0x000000012600780c */ /* 0x000fda0003f04070 */
[----:B------:R-:W-:Y:S05]  /*1380*/  @P0 EXIT ;  /* 0x000000000000094d */ /* 0x000fea0003800000 */
.L_x_18:
[----:B------:R-:W-:-:S08]  /*1390*/  NOP ;  /* 0x0000000000007918 */ /* 0x000fd00000000000 */
[----:B------:R-:W0:Y:S02]  /*13a0*/  USETMAXREG.TRY_ALLOC.CTAPOOL UP0, 0xe8 ;  /* 0x000000e8000079c8 */ /* 0x000e240008000600 */
[----:B0-----:R-:W-:-:S13]  /*13b0*/  PLOP3.LUT P0, PT, PT, PT, UP0, 0x80, 0x0 ;  /* 0x000000000000781c */ /* 0x001fda0003f0f008 */
[----:B------:R-:W-:Y:S05]  /*13c0*/  @!P0 BRA `(.L_x_18) ;  /* 0xfffffffc00f08947 */ /* 0x000fea000383ffff */
[----:B------:R-:W-:-:S13]  /*13d0*/  LOP3.LUT P0, RZ, R20, 0xff, RZ, 0xc0, !PT ;  /* 0x000000ff14ff7812 */ /* 0x000fda000780c0ff */
[----:B------:R-:W-:Y:S05]  /*13e0*/  @!P0 EXIT ;  /* 0x000000000000894d */ /* 0x000fea0003800000 */
[----:B------:R-:W0:Y:S01]  /*13f0*/  S2UR UR6, SR_CgaCtaId ;  /* 0x00000000000679c3 */ /* 0x000e220000008800 */
[CC--:B------:R-:W-:Y:S01]  /*1400*/  LEA.HI R11, R19.reuse, R10.reuse, RZ, 0x2 ;  /* 0x0000000a130b7211 */ /* 0x0c0fe200078f10ff */
[----:B------:R-:W-:Y:S01]  /*1410*/  UIADD3 UR7, UR15, -0x1, URZ ;  /* 0xffffffff0f077890 */ /* 0x000fe2000fffe03f */
[----:B------:R-:W-:Y:S01]  /*1420*/  LEA.HI R19, R19, R10, RZ, 0x5 ;  /* 0x0000000a13137211 */ /* 0x000fe200078f28ff */
[----:B------:R-:W-:Y:S01]  /*1430*/  UMOV UR12, 0x400 ;  /* 0x00000400000c7882 */ /* 0x000fe20000000000 */
[--C-:B------:R-:W-:Y:S01]  /*1440*/  SHF.R.S32.HI R18, RZ, 0x2, R11.reuse ;  /* 0x00000002ff127819 */ /* 0x100fe2000001140b */
[----:B------:R-:W-:Y:S01]  /*1450*/  UISETP.LT.AND UP0, UPT, UR13, 0x1, UPT ;  /* 0x000000010d00788c */ /* 0x000fe2000bf01270 */
[----:B------:R-:W-:Y:S01]  /*1460*/  SHF.R.S32.HI R17, RZ, 0x1f, R11 ;  /* 0x0000001fff117819 */ /* 0x000fe2000001140b */
[----:B------:R-:W-:Y:S01]  /*1470*/  USHF.L.U32 UR20, UR13, 0x1, URZ ;  /* 0x000000010d147899 */ /* 0x000fe2000800063f */
[----:B------:R-:W-:Y:S01]  /*1480*/  LOP3.LUT R11, R11, 0xfffffffc, RZ, 0xc0, !PT ;  /* 0xfffffffc0b0b7812 */ /* 0x000fe200078ec0ff */
[----:B------:R-:W-:Y:S01]  /*1490*/  USEL UR14, UR13, 0x1, UP0 ;  /* 0x000000010d0e7887 */ /* 0x000fe20008000000 */
[----:B------:R-:W-:Y:S01]  /*14a0*/  LEA.HI R17, R17, R18, RZ, 0x3 ;  /* 0x0000001211117211 */ /* 0x000fe200078f18ff */
[----:B------:R-:W-:Y:S01]  /*14b0*/  UISETP.NE.AND UP0, UPT, UR7, URZ, UPT ;  /* 0x0000003f0700728c */ /* 0x000fe2000bf05270 */
[----:B------:R-:W-:Y:S01]  /*14c0*/  LOP3.LUT R148, R7, 0x1, RZ, 0xfc, !PT ;  /* 0x0000000107947812 */ /* 0x000fe200078efcff */
[----:B------:R-:W-:Y:S01]  /*14d0*/  IMAD.IADD R16, R10, 0x1, -R11 ;  /* 0x000000010a107824 */ /* 0x000fe200078e0a0b */
[----:B------:R-:W-:Y:S01]  /*14e0*/  LOP3.LUT R17, R17, 0xfffffff8, RZ, 0xc0, !PT ;  /* 0xfffffff811117812 */ /* 0x000fe200078ec0ff */
[----:B------:R-:W-:-:S04]  /*14f0*/  UIADD3 UR14, -UR14, UR13, URZ ;  /* 0x0000000d0e0e7290 */ /* 0x000fc8000fffe13f */
[----:B------:R-:W-:Y:S01]  /*1500*/  IMAD.IADD R18, R18, 0x1, -R17 ;  /* 0x0000000112127824 */ /* 0x000fe200078e0a11 */
[----:B------:R-:W-:Y:S01]  /*1510*/  SHF.R.S32.HI R17, RZ, 0x5, R19 ;  /* 0x00000005ff117819 */ /* 0x000fe20000011413 */
[----:B0-----:R-:W-:-:S03]  /*1520*/  ULEA UR12, UR6, UR12, 0x18 ;  /* 0x0000000c060c7291 */ /* 0x001fc6000f8ec03f */
[--C-:B------:R-:W-:Y:S01]  /*1530*/  SHF.R.S32.HI R19, RZ, 0x1f, R18.reuse ;  /* 0x0000001fff137819 */ /* 0x100fe20000011412 */
[----:B------:R-:W-:Y:S01]  /*1540*/  USHF.L.U32 UR6, UR7, 0x3, URZ ;  /* 0x0000000307067899 */ /* 0x000fe2000800063f */
[C-C-:B------:R-:W-:Y:S01]  /*1550*/  IMAD R20, R17.reuse, -0x10, -R18.reuse ;  /* 0xfffffff011147824 */ /* 0x140fe200078e0a12 */
[----:B------:R-:W-:Y:S02]  /*1560*/  USEL UR7, URZ, 0x1, UP0 ;  /* 0x000000013f077887 */ /* 0x000fe40008000000 */
[----:B------:R-:W-:Y:S01]  /*1570*/  ULOP3.LUT UR6, UR6, 0x8, URZ, 0xc0, !UPT ;  /* 0x0000000806067892 */ /* 0x000fe2000f8ec03f */
[----:B------:R-:W-:Y:S01]  /*1580*/  IMAD.WIDE R10, R17, 0x10, R18 ;  /* 0x00000010110a7825 */ /* 0x000fe200078e0212 */
[----:B------:R-:W-:Y:S02]  /*1590*/  UIADD3 UR21, UR12, 0x40, URZ ;  /* 0x000000400c157890 */ /* 0x000fe4000fffe03f */
[----:B------:R-:W-:Y:S01]  /*15a0*/  ULOP3.LUT UR22, UR6, 0x8, URZ, 0x3c, !UPT ;  /* 0x0000000806167892 */ /* 0x000fe2000f8e3c3f */
[----:B------:R-:W-:Y:S01]  /*15b0*/  IMAD.U32 R150, RZ, RZ, UR7 ;  /* 0x00000007ff967e24 */ /* 0x000fe2000f8e00ff */
[----:B------:R-:W-:-:S02]  /*15c0*/  ULOP3.LUT UR16, UR6, 0x18, URZ, 0x3c, !UPT ;  /* 0x0000001806107892 */ /* 0x000fc4000f8e3c3f */
[----:B------:R-:W-:Y:S01]  /*15d0*/  ULEA UR15, UR15, UR21, 0x3 ;  /* 0x000000150f0f7291 */ /* 0x000fe2000f8e183f */
[----:B------:R-:W-:Y:S02]  /*15e0*/  ULDC UR6, c[0x0][0x284] ;  /* 0x0000a10000067ab9 */ /* 0x000fe40000000800 */
[----:B------:R-:W-:-:S09]  /*15f0*/  VIADD R17, R20, UR6 ;  /* 0x0000000614117c36 */ /* 0x000fd20008000000 */
.L_x_173:
[----:B------:R-:W-:Y:S01]  /*1600*/  SHF.L.U32 R18, R150, 0x1f, RZ ;  /* 0x0000001f96127819 */ /* 0x000fe200000006ff */
[----:B------:R-:W0:Y:S01]  /*1610*/  LDC R19, c[0x0][0x28c] ;  /* 0x0000a300ff137b82 */ /* 0x000e220000000800 */
[----:B------:R-:W-:Y:S01]  /*1620*/  UMOV UR6, URZ ;  /* 0x0000003f00067c82 */ /* 0x000fe20008000000 */
[----:B------:R-:W-:Y:S01]  /*1630*/  UMOV UR17, UR5 ;  /* 0x0000000500117c82 */ /* 0x000fe20008000000 */
[----:B-1----:R-:W1:Y:S01]  /*1640*/  SYNCS.PHASECHK.TRANS64.TRYWAIT P0, [UR15+-0x8], R18 ;  /* 0xfffff812ff0075a7 */ /* 0x002e62000800014f */
[----:B0-----:R-:W-:Y:S01]  /*1650*/  ISETP.GE.AND P1, PT, R19, 0x1, PT ;  /* 0x000000011300780c */ /* 0x001fe20003f26270 */
[----:B-1-34-:R-:W-:-:S12]  /*1660*/  @!P0 BRA `(.L_x_19) ;  /* 0x0000007800988947 */ /* 0x01afd80003800000 */
.L_x_194:
[----:B------:R-:W-:Y:S01]  /*1670*/  UMOV UR7, URZ ;  /* 0x0000003f00077c82 */ /* 0x000fe20008000000 */
[----:B------:R-:W-:Y:S01]  /*1680*/  UMOV UR8, URZ ;  /* 0x0000003f00087c82 */ /* 0x000fe20008000000 */
[----:B------:R-:W-:Y:S02]  /*1690*/  CS2R R88, SRZ ;  /* 0x0000000000587805 */ /* 0x000fe4000001ff00 */
[----:B------:R-:W-:Y:S02]  /*16a0*/  CS2R R22, SRZ ;  /* 0x0000000000167805 */ /* 0x000fe4000001ff00 */
[----:B------:R-:W-:Y:S02]  /*16b0*/  CS2R R90, SRZ ;  /* 0x00000000005a7805 */ /* 0x000fe4000001ff00 */
[----:B------:R-:W-:Y:S02]  /*16c0*/  CS2R R92, SRZ ;  /* 0x00000000005c7805 */ /* 0x000fe4000001ff00 */
[----:B------:R-:W-:-:S02]  /*16d0*/  CS2R R94, SRZ ;  /* 0x00000000005e7805 */ /* 0x000fc4000001ff00 */
[----:B------:R-:W-:Y:S02]  /*16e0*/  CS2R R96, SRZ ;  /* 0x0000000000607805 */ /* 0x000fe4000001ff00 */
        /* <DEDUP_REMOVED lines=24> */
[----:B------:R-:W-:Y:S01]  /*1870*/  CS2R R146, SRZ ;  /* 0x0000000000927805 */ /* 0x000fe2000001ff00 */
[----:B------:R-:W-:Y:S01]  /*1880*/  IMAD.MOV.U32 R149, RZ, RZ, RZ ;  /* 0x000000ffff957224 */ /* 0x000fe200078e00ff */
[----:B------:R-:W-:Y:S01]  /*1890*/  CS2R R24, SRZ ;  /* 0x0000000000187805 */ /* 0x000fe2000001ff00 */
[----:B------:R-:W-:Y:S01]  /*18a0*/  IMAD.MOV.U32 R151, RZ, RZ, RZ ;  /* 0x000000ffff977224 */ /* 0x000fe200078e00ff */
[----:B------:R-:W-:Y:S01]  /*18b0*/  CS2R R26, SRZ ;  /* 0x00000000001a7805 */ /* 0x000fe2000001ff00 */
[----:B------:R-:W-:Y:S01]  /*18c0*/  IMAD.U32 R152, RZ, RZ, UR4 ;  /* 0x00000004ff987e24 */ /* 0x000fe2000f8e00ff */
        /* <DEDUP_REMOVED lines=29> */
[----:B------:R-:W-:Y:S01]  /*1aa0*/  CS2R R86, SRZ ;  /* 0x0000000000567805 */ /* 0x000fe2000001ff00 */
[----:B------:R-:W-:Y:S06]  /*1ab0*/  @!P1 BRA `(.L_x_20) ;  /* 0x0000000800289947 */ /* 0x000fec0003800000 */
[----:B------:R-:W-:-:S13]  /*1ac0*/  ISETP.NE.AND P1, PT, R148, 0x3, PT ;  /* 0x000000039400780c */ /* 0x000fda0003f25270 */
[----:B------:R-:W-:Y:S05]  /*1ad0*/  @!P1 BRA `(.L_x_21) ;  /* 0x0000000000049947 */ /* 0x000fea0003800000 */
[----:B------:R-:W-:Y:S01]  /*1ae0*/  BPT.TRAP 0x1 ;  /* 0x000000040000795c */ /* 0x000fe20000300000 */
.L_x_21:
[----:B------:R-:W-:Y:S01]  /*1af0*/  ULEA UR6, UR5, UR12, 0x3 ;  /* 0x0000000c05067291 */ /* 0x000fe2000f8e183f */
[----:B0-----:R-:W-:-:S05]  /*1b00*/  IMAD.U32 R18, RZ, RZ, UR4 ;  /* 0x00000004ff127e24 */ /* 0x001fca000f8e00ff */
[----:B------:R-:W-:-:S04]  /*1b10*/  SHF.L.U32 R18, R18, 0x1f, RZ ;  /* 0x0000001f12127819 */ /* 0x000fc800000006ff */
[----:B------:R0:W1:Y:S01]  /*1b20*/  SYNCS.PHASECHK.TRANS64.TRYWAIT P0, [UR6], R18 ;  /* 0x00000012ff0075a7 */ /* 0x0000620008000146 */
[----:B------:R-:W-:Y:S05]  /*1b30*/  @!P1 BRA `(.L_x_22) ;  /* 0x0000000000049947 */ /* 0x000fea0003800000 */
[----:B------:R-:W-:Y:S01]  /*1b40*/  BPT.TRAP 0x1 ;  /* 0x000000040000795c */ /* 0x000fe20000300000 */
.L_x_22:
[----:B-1----:R-:W-:Y:S05]  /*1b50*/  @P0 BRA `(.L_x_23) ;  /* 0x0000000000080947 */ /* 0x002fea0003800000 */
[----:B------:R-:W1:Y:S02]  /*1b60*/  SYNCS.PHASECHK.TRANS64.TRYWAIT P0, [UR6], R18 ;  /* 0x00000012ff0075a7 */ /* 0x000e640008000146 */
[----:B-1----:R-:W-:Y:S05]  /*1b70*/  @!P0 BRA `(.L_x_24) ;  /* 0x00000074006c8947 */ /* 0x002fea0003800000 */
.L_x_23:
[----:B------:R-:W-:Y:S01]  /*1b80*/  UIADD3 UR7, UR12, 0x1900, URZ ;  /* 0x000019000c077890 */ /* 0x000fe2000fffe03f */
[----:B------:R-:W-:Y:S01]  /*1b90*/  WARPGROUP.ARRIVE ;  /* 0x00000000000079c5 */ /* 0x000fe20000000000 */
[----:B------:R-:W-:Y:S01]  /*1ba0*/  UIADD3 UR6, UR12, 0x100, URZ ;  /* 0x000001000c067890 */ /* 0x000fe2000fffe03f */
[----:B------:R-:W-:Y:S01]  /*1bb0*/  CS2R R88, SRZ ;  /* 0x0000000000587805 */ /* 0x000fe2000001ff00 */
[----:B------:R-:W-:Y:S01]  /*1bc0*/  USHF.R.U32.HI UR7, URZ, 0x4, UR7 ;  /* 0x000000043f077899 */ /* 0x000fe20008011607 */
[----:B------:R-:W-:Y:S01]  /*1bd0*/  CS2R R22, SRZ ;  /* 0x0000000000167805 */ /* 0x000fe2000001ff00 */
[----:B------:R-:W-:Y:S01]  /*1be0*/  USHF.R.U32.HI UR6, URZ, 0x4, UR6 ;  /* 0x000000043f067899 */ /* 0x000fe20008011606 */
[----:B------:R-:W-:Y:S01]  /*1bf0*/  CS2R R90, SRZ ;  /* 0x00000000005a7805 */ /* 0x000fe2000001ff00 */
[----:B------:R-:W-:Y:S01]  /*1c00*/  ULOP3.LUT UR7, UR7, 0x3fff, URZ, 0xc0, !UPT ;  /* 0x00003fff07077892 */ /* 0x000fe2000f8ec03f */
[----:B------:R-:W-:Y:S01]  /*1c10*/  CS2R R92, SRZ ;  /* 0x00000000005c7805 */ /* 0x000fe2000001ff00 */
[----:B------:R-:W-:Y:S01]  /*1c20*/  ULOP3.LUT UR6, UR6, 0x3fff, URZ, 0xc0, !UPT ;  /* 0x00003fff06067892 */ /* 0x000fe2000f8ec03f */
[----:B------:R-:W-:Y:S01]  /*1c30*/  CS2R R94, SRZ ;  /* 0x00000000005e7805 */ /* 0x000fe2000001ff00 */
[----:B------:R-:W-:Y:S01]  /*1c40*/  ULOP3.LUT UR7, UR7, 0x10000, URZ, 0xfc, !UPT ;  /* 0x0001000007077892 */ /* 0x000fe2000f8efc3f */
[----:B------:R-:W-:Y:S01]  /*1c50*/  CS2R R96, SRZ ;  /* 0x0000000000607805 */ /* 0x000fe2000001ff00 */
[----:B------:R-:W-:Y:S01]  /*1c60*/  ULOP3.LUT UR6, UR6, 0x10000, URZ, 0xfc, !UPT ;  /* 0x0001000006067892 */ /* 0x000fe2000f8efc3f */
[----:B------:R-:W-:Y:S01]  /*1c70*/  CS2R R98, SRZ ;  /* 0x0000000000627805 */ /* 0x000fe2000001ff00 */
[----:B------:R-:W-:Y:S01]  /*1c80*/  ULEA UR10, UR5, UR7, 0x8 ;  /* 0x00000007050a7291 */ /* 0x000fe2000f8e403f */
[----:B------:R-:W-:Y:S01]  /*1c90*/  CS2R R102, SRZ ;  /* 0x0000000000667805 */ /* 0x000fe2000001ff00 */
[----:B------:R-:W-:Y:S01]  /*1ca0*/  ULEA UR8, UR5, UR6, 0x7 ;  /* 0x0000000605087291 */ /* 0x000fe2000f8e383f */
[----:B------:R-:W-:Y:S01]  /*1cb0*/  CS2R R100, SRZ ;  /* 0x0000000000647805 */ /* 0x000fe2000001ff00 */
[----:B------:R-:W-:Y:S01]  /*1cc0*/  ULDC UR7, c[0x0][0x50c] ;  /* 0x0001430000077ab9 */ /* 0x000fe20000000800 */
[----:B------:R-:W-:Y:S01]  /*1cd0*/  UMOV UR9, 0xc0000010 ;  /* 0xc000001000097882 */ /* 0x000fe20000000000 */
[----:B------:R-:W-:Y:S01]  /*1ce0*/  UISETP.NE.AND UP0, UPT, UR7, 0x1, UPT ;  /* 0x000000010700788c */ /* 0x000fe2000bf05270 */
[----:B------:R-:W-:Y:S01]  /*1cf0*/  CS2R R104, SRZ ;  /* 0x0000000000687805 */ /* 0x000fe2000001ff00 */
[----:B------:R-:W-:Y:S01]  /*1d00*/  UMOV UR11, 0xc0000010 ;  /* 0xc0000010000b7882 */ /* 0x000fe20000000000 */
[----:B------:R-:W-:Y:S01]  /*1d10*/  UMOV UR6, 0x1 ;  /* 0x0000000100067882 */ /* 0x000fe20000000000 */
[----:B------:R-:W-:Y:S01]  /*1d20*/  USEL UR7, URZ, 0x1, UP0 ;  /* 0x000000013f077887 */ /* 0x000fe20008000000 */
[----:B------:R-:W-:Y:S01]  /*1d30*/  QGMMA.64x128x32.F32.E4M3.E4M3 R24, gdesc[UR8], RZ, !UPT, gsb0 ;  /* 0x01e00000081879f3 */ /* 0x000fe2000c0008ff */
[----:B------:R-:W-:-:S02]  /*1d40*/  CS2R R106, SRZ ;  /* 0x00000000006a7805 */ /* 0x000fc4000001ff00 */
[----:B------:R-:W-:Y:S02]  /*1d50*/  CS2R R108, SRZ ;  /* 0x00000000006c7805 */ /* 0x000fe4000001ff00 */
[----:B------:R-:W-:Y:S02]  /*1d60*/  CS2R R110, SRZ ;  /* 0x00000000006e7805 */ /* 0x000fe4000001ff00 */
[----:B------:R-:W-:Y:S02]  /*1d70*/  CS2R R112, SRZ ;  /* 0x0000000000707805 */ /* 0x000fe4000001ff00 */
[----:B------:R-:W-:Y:S02]  /*1d80*/  ISETP.NE.AND P0, PT, RZ, UR7, PT ;  /* 0x00000007ff007c0c */ /* 0x000fe4000bf05270 */
        /* <DEDUP_REMOVED lines=16> */
[----:B------:R-:W-:Y:S01]  /*1e90*/  CS2R R146, SRZ ;  /* 0x0000000000927805 */ /* 0x000fe2000001ff00 */
[----:B------:R-:W-:Y:S02]  /*1ea0*/  IMAD.MOV.U32 R149, RZ, RZ, RZ ;  /* 0x000000ffff957224 */ /* 0x000fe400078e00ff */
[----:B------:R-:W-:Y:S01]  /*1eb0*/  IMAD.MOV.U32 R151, RZ, RZ, RZ ;  /* 0x000000ffff977224 */ /* 0x000fe200078e00ff */
[----:B------:R-:W-:Y:S06]  /*1ec0*/  @!P0 BRA `(.L_x_25) ;  /* 0x0000000400088947 */ /* 0x000fec0003800000 */
[----:B------:R-:W-:Y:S02]  /*1ed0*/  WARPGROUP.DEPBAR.LE gsb0, 0x0 ;  /* 0x00008000000079c5 */ /* 0x000fe40000010000 */
[----:B------:R-:W-:-:S01]  /*1ee0*/  FADD R151, RZ, R24 ;  /* 0x00000018ff977221 */ /* 0x000fc20000000000 */
[----:B------:R-:W-:Y:S01]  /*1ef0*/  FADD R146, RZ, R25 ;  /* 0x00000019ff927221 */ /* 0x000fe20000000000 */
        /* <DEDUP_REMOVED lines=62> */
[----:B------:R-:W-:-:S06]  /*22e0*/  UMOV UR6, URZ ;  /* 0x0000003f00067c82 */ /* 0x000fcc0008000000 */
.L_x_25:
[----:B------:R-:W-:-:S04]  /*22f0*/  UIADD3 UR17, UR5, 0x1, URZ ;  /* 0x0000000105117890 */ /* 0x000fc8000fffe03f */
[----:B------:R-:W-:-:S04]  /*2300*/  UISETP.NE.AND UP0, UPT, UR17, 0x3, UPT ;  /* 0x000000031100788c */ /* 0x000fc8000bf05270 */
[----:B------:R-:W-:Y:S02]  /*2310*/  USEL UR8, URZ, 0x1, UP0 ;  /* 0x000000013f087887 */ /* 0x000fe40008000000 */
[----:B------:R-:W-:Y:S02]  /*2320*/  USEL UR17, UR17, URZ, UP0 ;  /* 0x0000003f11117287 */ /* 0x000fe40008000000 */
[----:B------:R-:W-:-:S06]  /*2330*/  ULOP3.LUT UR8, UR4, UR8, URZ, 0x3c, !UPT ;  /* 0x0000000804087292 */ /* 0x000fcc000f8e3c3f */
[----:B------:R-:W-:Y:S01]  /*2340*/  IMAD.U32 R152, RZ, RZ, UR8 ;  /* 0x00000008ff987e24 */ /* 0x000fe2000f8e00ff */
[----:B------:R-:W-:-:S06]  /*2350*/  UMOV UR8, 0x1 ;  /* 0x0000000100087882 */ /* 0x000fcc0000000000 */
.L_x_20:
[----:B------:R-:W-:-:S06]  /*2360*/  UISETP.GE.AND UP0, UPT, UR14, 0x1, UPT ;  /* 0x000000010e00788c */ /* 0x000fcc000bf06270 */
[----:B------:R-:W-:-:S13]  /*2370*/  PLOP3.LUT P0, PT, PT, PT, UP0, 0x80, 0x0 ;  /* 0x000000000000781c */ /* 0x000fda0003f0f008 */
[----:B------:R-:W-:Y:S05]  /*2380*/  @!P0 BRA `(.L_x_26) ;  /* 0x0000000400f48947 */ /* 0x000fea0003800000 */
[----:B01----:R-:W-:Y:S01]  /*2390*/  IMAD.U32 R18, RZ, RZ, UR14 ;  /* 0x0000000eff127e24 */ /* 0x003fe2000f8e00ff */
[----:B------:R-:W-:Y:S01]  /*23a0*/  ULDC UR23, c[0x0][0x50c] ;  /* 0x0001430000177ab9 */ /* 0x000fe20000000800 */
[----:B------:R-:W-:-:S07]  /*23b0*/  IMAD.U32 R19, RZ, RZ, UR5 ;  /* 0x00000005ff137e24 */ /* 0x000fce000f8e00ff */
.L_x_34:
[----:B------:R-:W-:-:S13]  /*23c0*/  ISETP.NE.AND P1, PT, R148, 0x3, PT ;  /* 0x000000039400780c */ /* 0x000fda0003f25270 */
[----:B------:R-:W-:Y:S05]  /*23d0*/  @!P1 BRA `(.L_x_27) ;  /* 0x0000000000049947 */ /* 0x000fea0003800000 */
[----:B------:R-:W-:Y:S01]  /*23e0*/  BPT.TRAP 0x1 ;  /* 0x000000040000795c */ /* 0x000fe20000300000 */
.L_x_27:
[----:B------:R-:W-:Y:S01]  /*23f0*/  ULEA UR9, UR17, UR12, 0x3 ;  /* 0x0000000c11097291 */ /* 0x000fe2000f8e183f */
[----:B------:R-:W-:-:S08]  /*2400*/  SHF.L.U32 R20, R152, 0x1f, RZ ;  /* 0x0000001f98147819 */ /* 0x000fd000000006ff */
[----:B------:R0:W1:Y:S01]  /*2410*/  SYNCS.PHASECHK.TRANS64.TRYWAIT P0, [UR9], R20 ;  /* 0x00000014ff0075a7 */ /* 0x0000620008000149 */
[----:B------:R-:W-:Y:S05]  /*2420*/  @!P1 BRA `(.L_x_28) ;  /* 0x0000000000049947 */ /* 0x000fea0003800000 */
[----:B------:R-:W-:Y:S01]  /*2430*/  BPT.TRAP 0x1 ;  /* 0x000000040000795c */ /* 0x000fe20000300000 */
.L_x_28:
[----:B-1----:R-:W-:Y:S05]  /*2440*/  @P0 BRA `(.L_x_29) ;  /* 0x0000000000080947 */ /* 0x002fea0003800000 */
[----:B------:R-:W1:Y:S02]  /*2450*/  SYNCS.PHASECHK.TRANS64.TRYWAIT P0, [UR9], R20 ;  /* 0x00000014ff0075a7 */ /* 0x000e640008000149 */
[----:B-1----:R-:W-:Y:S05]  /*2460*/  @!P0 BRA `(.L_x_30) ;  /* 0x0000006c00488947 */ /* 0x002fea0003800000 */
.L_x_29:
[----:B------:R-:W-:Y:S01]  /*2470*/  UIADD3 UR9, UR12, 0x100, URZ ;  /* 0x000001000c097890 */ /* 0x000fe2000fffe03f */
[----:B------:R-:W-:Y:S01]  /*2480*/  WARPGROUP.ARRIVE ;  /* 0x00000000000079c5 */ /* 0x000fe20000000000 */
[----:B------:R-:W-:Y:S02]  /*2490*/  UIADD3 UR10, UR12, 0x1900, URZ ;  /* 0x000019000c0a7890 */ /* 0x000fe4000fffe03f */
[----:B------:R-:W-:Y:S02]  /*24a0*/  UISETP.NE.AND UP0, UPT, UR7, URZ, UPT ;  /* 0x0000003f0700728c */ /* 0x000fe4000bf05270 */
[----:B------:R-:W-:Y:S02]  /*24b0*/  USHF.R.U32.HI UR9, URZ, 0x4, UR9 ;  /* 0x000000043f097899 */ /* 0x000fe40008011609 */
[----:B------:R-:W-:Y:S02]  /*24c0*/  USHF.R.U32.HI UR10, URZ, 0x4, UR10 ;  /* 0x000000043f0a7899 */ /* 0x000fe4000801160a */
[----:B------:R-:W-:-:S02]  /*24d0*/  USEL UR8, UR8, URZ, !UP0 ;  /* 0x0000003f08087287 */ /* 0x000fc4000c000000 */
[----:B------:R-:W-:Y:S02]  /*24e0*/  ULOP3.LUT UR9, UR9, 0x3fff, URZ, 0xc0, !UPT ;  /* 0x00003fff09097892 */ /* 0x000fe4000f8ec03f */
[----:B------:R-:W-:Y:S02]  /*24f0*/  ULOP3.LUT UR10, UR10, 0x3fff, URZ, 0xc0, !UPT ;  /* 0x00003fff0a0a7892 */ /* 0x000fe4000f8ec03f */
[----:B------:R-:W-:Y:S02]  /*2500*/  UISETP.NE.U32.AND UP0, UPT, UR8, URZ, UPT ;  /* 0x0000003f0800728c */ /* 0x000fe4000bf05070 */
[----:B------:R-:W-:Y:S02]  /*2510*/  ULOP3.LUT UR8, UR9, 0x10000, URZ, 0xfc, !UPT ;  /* 0x0001000009087892 */ /* 0x000fe4000f8efc3f */
[----:B------:R-:W-:Y:S02]  /*2520*/  ULOP3.LUT UR10, UR10, 0x10000, URZ, 0xfc, !UPT ;  /* 0x000100000a0a7892 */ /* 0x000fe4000f8efc3f */
[----:B------:R-:W-:-:S02]  /*2530*/  ULEA UR8, UR17, UR8, 0x7 ;  /* 0x0000000811087291 */ /* 0x000fc4000f8e383f */
[----:B------:R-:W-:Y:S01]  /*2540*/  ULEA UR10, UR17, UR10, 0x8 ;  /* 0x0000000a110a7291 */ /* 0x000fe2000f8e403f */
[----:B------:R-:W-:Y:S01]  /*2550*/  UMOV UR9, 0xc0000010 ;  /* 0xc000001000097882 */ /* 0x000fe20000000000 */
[----:B------:R-:W-:Y:S01]  /*2560*/  UMOV UR11, 0xc0000010 ;  /* 0xc0000010000b7882 */ /* 0x000fe20000000000 */
[----:B------:R-:W-:-:S06]  /*2570*/  UIADD3 UR6, UR6, 0x1, URZ ;  /* 0x0000000106067890 */ /* 0x000fcc000fffe03f */
[----:B------:R-:W-:Y:S01]  /*2580*/  QGMMA.64x128x32.F32.E4M3.E4M3 R24, gdesc[UR8], R24, UP0, gsb0 ;  /* 0x01e00000081879f3 */ /* 0x000fe2000b800818 */
[----:B------:R-:W-:-:S04]  /*2590*/  UISETP.NE.AND UP0, UPT, UR6, UR23, UPT ;  /* 0x000000170600728c */ /* 0x000fc8000bf05270 */
[----:B------:R-:W-:-:S06]  /*25a0*/  USEL UR7, URZ, 0x1, UP0 ;  /* 0x000000013f077887 */ /* 0x000fcc0008000000 */
[----:B------:R-:W-:Y:S01]  /*25b0*/  ISETP.NE.AND P0, PT, RZ, UR7, PT ;  /* 0x00000007ff007c0c */ /* 0x000fe2000bf05270 */
[----:B------:R-:W-:-:S12]  /*25c0*/  WARPGROUP.DEPBAR.LE gsb0, 0x1 ;  /* 0x00008000000079c5 */ /* 0x000fd80000010100 */
[----:B------:R-:W-:Y:S05]  /*25d0*/  @!P0 BRA `(.L_x_31) ;  /* 0x0000000400088947 */ /* 0x000fea0003800000 */
[----:B------:R-:W-:Y:S02]  /*25e0*/  WARPGROUP.DEPBAR.LE gsb0, 0x0 ;  /* 0x00008000000079c5 */ /* 0x000fe40000010000 */
[----:B------:R-:W-:-:S01]  /*25f0*/  FADD R151, R24, R151 ;  /* 0x0000009718977221 */ /* 0x000fc20000000000 */
[----:B------:R-:W-:Y:S01]  /*2600*/  FADD R146, R25, R146 ;  /* 0x0000009219927221 */ /* 0x000fe20000000000 */
        /* <DEDUP_REMOVED lines=62> */
[----:B------:R-:W-:-:S06]  /*29f0*/  UMOV UR6, URZ ;  /* 0x0000003f00067c82 */ /* 0x000fcc0008000000 */
.L_x_31:
[----:B------:R-:W-:Y:S05]  /*2a00*/  @!P1 BRA `(.L_x_32) ;  /* 0x0000000000049947 */ /* 0x000fea0003800000 */
[----:B------:R-:W-:Y:S01]  /*2a10*/  BPT.TRAP 0x1 ;  /* 0x000000040000795c */ /* 0x000fe20000300000 */
.L_x_32:
[----:B------:R-:W-:-:S13]  /*2a20*/  ISETP.NE.AND P0, PT, R13, RZ, PT ;  /* 0x000000ff0d00720c */ /* 0x000fda0003f05270 */
[----:B01----:R-:W-:-:S05]  /*2a30*/  @P0 LEA R20, R19, UR12, 0x3 ;  /* 0x0000000c13140c11 */ /* 0x003fca000f8e18ff */
[----:B------:R-:W-:-:S05]  /*2a40*/  @P0 VIADD R21, R20, 0x18 ;  /* 0x0000001814150836 */ /* 0x000fca0000000000 */
[----:B------:R-:W-:-:S04]  /*2a50*/  @P0 PRMT R21, R12, 0x654, R21 ;  /* 0x000006540c150816 */ /* 0x000fc80000000015 */
[----:B------:R0:W-:Y:S01]  /*2a60*/  @P0 SYNCS.ARRIVE.TRANS64.RED.A1T0 RZ, [R21+URZ], RZ ;  /* 0x000000ff15ff09a7 */ /* 0x0001e2000810043f */
[----:B------:R-:W-:-:S13]  /*2a70*/  ISETP.GT.U32.AND P0, PT, R7, 0x1, PT ;  /* 0x000000010700780c */ /* 0x000fda0003f04070 */
[----:B0-----:R-:W-:Y:S05]  /*2a80*/  @P0 BRA `(.L_x_33) ;  /* 0x0000000000040947 */ /* 0x001fea0003800000 */
[----:B------:R-:W-:Y:S01]  /*2a90*/  BPT.TRAP 0x1 ;  /* 0x000000040000795c */ /* 0x000fe20000300000 */
.L_x_33:
[----:B------:R-:W-:Y:S01]  /*2aa0*/  UIADD3 UR17, UR17, 0x1, URZ ;  /* 0x0000000111117890 */ /* 0x000fe2000fffe03f */
[C---:B------:R-:W-:Y:S01]  /*2ab0*/  ISETP.GT.AND P1, PT, R18.reuse, 0x1, PT ;  /* 0x000000011200780c */ /* 0x040fe20003f24270 */
[----:B------:R-:W-:Y:S02]  /*2ac0*/  VIADD R19, R19, 0x1 ;  /* 0x0000000113137836 */ /* 0x000fe40000000000 */
[----:B------:R-:W-:Y:S01]  /*2ad0*/  UISETP.NE.AND UP0, UPT, UR17, 0x3, UPT ;  /* 0x000000031100788c */ /* 0x000fe2000bf05270 */
[----:B------:R-:W-:Y:S02]  /*2ae0*/  VIADD R18, R18, 0xffffffff ;  /* 0xffffffff12127836 */ /* 0x000fe40000000000 */
[C---:B------:R-:W-:Y:S01]  /*2af0*/  ISETP.NE.AND P0, PT, R19.reuse, 0x3, PT ;  /* 0x000000031300780c */ /* 0x040fe20003f05270 */
[----:B------:R-:W-:Y:S02]  /*2b00*/  USEL UR8, URZ, 0x1, UP0 ;  /* 0x000000013f087887 */ /* 0x000fe40008000000 */
[----:B------:R-:W-:Y:S01]  /*2b10*/  USEL UR17, UR17, URZ, UP0 ;  /* 0x0000003f11117287 */ /* 0x000fe20008000000 */
[----:B------:R-:W-:-:S03]  /*2b20*/  SEL R19, R19, RZ, P0 ;  /* 0x000000ff13137207 */ /* 0x000fc60000000000 */
[----:B------:R-:W-:Y:S01]  /*2b30*/  LOP3.LUT R152, R152, UR8, RZ, 0x3c, !PT ;  /* 0x0000000898987c12 */ /* 0x000fe2000f8e3cff */
[----:B------:R-:W-:Y:S01]  /*2b40*/  UMOV UR8, 0x1 ;  /* 0x0000000100087882 */ /* 0x000fe20000000000 */
[----:B------:R-:W-:Y:S06]  /*2b50*/  @P1 BRA `(.L_x_34) ;  /* 0xfffffff800181947 */ /* 0x000fec000383ffff */
.L_x_26:
[----:B------:R-:W-:Y:S01]  /*2b60*/  UISETP.NE.AND UP0, UPT, UR6, URZ, UPT ;  /* 0x0000003f0600728c */ /* 0x000fe2000bf05270 */
[----:B01----:R-:W0:Y:S01]  /*2b70*/  LDC R18, c[0x0][0x28c] ;  /* 0x0000a300ff127b82 */ /* 0x003e220000000800 */
[----:B------:R-:W-:Y:S02]  /*2b80*/  IMAD.U32 R19, RZ, RZ, UR22 ;  /* 0x00000016ff137e24 */ /* 0x000fe4000f8e00ff */
[----:B------:R-:W-:-:S06]  /*2b90*/  USEL UR6, URZ, 0x1, !UP0 ;  /* 0x000000013f067887 */ /* 0x000fcc000c000000 */
[----:B------:R-:W-:-:S13]  /*2ba0*/  ISETP.NE.AND P0, PT, RZ, UR6, PT ;  /* 0x00000006ff007c0c */ /* 0x000fda000bf05270 */
[----:B------:R-:W-:Y:S05]  /*2bb0*/  @!P0 BRA `(.L_x_35) ;  /* 0x0000000400048947 */ /* 0x000fea0003800000 */
[----:B------:R-:W-:Y:S02]  /*2bc0*/  WARPGROUP.DEPBAR.LE gsb0, 0x0 ;  /* 0x00008000000079c5 */ /* 0x000fe40000010000 */
[----:B------:R-:W-:Y:S01]  /*2bd0*/  FADD R151, R24, R151 ;  /* 0x0000009718977221 */ /* 0x000fe20000000000 */
        /* <DEDUP_REMOVED lines=62> */
[----:B------:R-:W-:-:S07]  /*2fc0*/  FADD R88, R88, R87 ;  /* 0x0000005758587221 */ /* 0x000fce0000000000 */
.L_x_35:
[----:B0-----:R-:W-:Y:S01]  /*2fd0*/  ISETP.GE.AND P0, PT, R18, 0x1, PT ;  /* 0x000000011200780c */ /* 0x001fe20003f06270 */
[----:B------:R0:W-:Y:S01]  /*2fe0*/  SYNCS.ARRIVE.TRANS64.A1T0 RZ, [R19+UR21], RZ ;  /* 0x000000ff13ff79a7 */ /* 0x0001e20008100015 */
[----:B------:R-:W-:-:S11]  /*2ff0*/  WARPGROUP.DEPBAR.LE gsb0, 0x0 ;  /* 0x00008000000079c5 */ /* 0x000fd60000010000 */
[----:B------:R-:W-:Y:S05]  /*3000*/  @!P0 BRA `(.L_x_36) ;  /* 0x0000000000488947 */ /* 0x000fea0003800000 */
[----:B------:R-:W-:-:S13]  /*3010*/  ISETP.NE.AND P0, PT, R148, 0x3, PT ;  /* 0x000000039400780c */ /* 0x000fda0003f05270 */
[----:B------:R-:W-:Y:S05]  /*3020*/  @!P0 BRA `(.L_x_37) ;  /* 0x0000000000048947 */ /* 0x000fea0003800000 */
[----:B------:R-:W-:Y:S01]  /*3030*/  BPT.TRAP 0x1 ;  /* 0x000000040000795c */ /* 0x000fe20000300000 */
.L_x_37:
[----:B------:R-:W-:-:S13]  /*3040*/  ISETP.NE.AND P0, PT, R13, RZ, PT ;  /* 0x000000ff0d00720c */ /* 0x000fda0003f05270 */
[----:B------:R-:W-:-:S05]  /*3050*/  VOTEU.ANY UP0, P0 ;  /* 0x00000000003f7886 */ /* 0x000fca0000000100 */
[----:B------:R-:W-:-:S06]  /*3060*/  @UP0 UIADD3 UR6, UR14, UR5, URZ ;  /* 0x000000050e060290 */ /* 0x000fcc000fffe03f */
[----:B------:R-:W-:Y:S02]  /*3070*/  IMAD.U32 R18, RZ, RZ, UR6 ;  /* 0x00000006ff127e24 */ /* 0x000fe4000f8e00ff */
[----:B------:R-:W-:Y:S02]  /*3080*/  IMAD.U32 R21, RZ, RZ, UR6 ;  /* 0x00000006ff157e24 */ /* 0x000fe4000f8e00ff */
[----:B0-----:R-:W-:-:S05]  /*3090*/  @P0 IMAD.WIDE.U32 R18, R18, -0x55555555, RZ ;  /* 0xaaaaaaab12120825 */ /* 0x001fca00078e00ff */
[----:B------:R-:W-:-:S05]  /*30a0*/  @P0 SHF.R.U32.HI R18, RZ, 0x1, R19 ;  /* 0x00000001ff120819 */ /* 0x000fca0000011613 */
[----:B------:R-:W-:-:S05]  /*30b0*/  @P0 IMAD R18, R18, -0x3, R21 ;  /* 0xfffffffd12120824 */ /* 0x000fca00078e0215 */
[----:B------:R-:W-:-:S05]  /*30c0*/  @P0 LEA R18, R18, UR12, 0x3 ;  /* 0x0000000c12120c11 */ /* 0x000fca000f8e18ff */
[----:B------:R-:W-:-:S05]  /*30d0*/  @P0 VIADD R19, R18, 0x18 ;  /* 0x0000001812130836 */ /* 0x000fca0000000000 */
[----:B------:R-:W-:-:S04]  /*30e0*/  @P0 PRMT R19, R12, 0x654, R19 ;  /* 0x000006540c130816 */ /* 0x000fc80000000013 */
[----:B------:R1:W-:Y:S01]  /*30f0*/  @P0 SYNCS.ARRIVE.TRANS64.RED.A1T0 RZ, [R19+URZ], RZ ;  /* 0x000000ff13ff09a7 */ /* 0x0003e2000810043f */
[----:B------:R-:W-:-:S13]  /*3100*/  ISETP.GT.U32.AND P0, PT, R7, 0x1, PT ;  /* 0x000000010700780c */ /* 0x000fda0003f04070 */
[----:B-1----:R-:W-:Y:S05]  /*3110*/  @P0 BRA `(.L_x_36) ;  /* 0x0000000000040947 */ /* 0x002fea0003800000 */
[----:B------:R-:W-:Y:S01]  /*3120*/  BPT.TRAP 0x1 ;  /* 0x000000040000795c */ /* 0x000fe20000300000 */
.L_x_36:
[----:B------:R-:W-:Y:S01]  /*3130*/  SHF.L.U32 R18, R150, 0x1f, RZ ;  /* 0x0000001f96127819 */ /* 0x000fe200000006ff */
[----:B------:R-:W-:Y:S01]  /*3140*/  UIADD3 UR5, UR20, UR5, URZ ;  /* 0x0000000514057290 */ /* 0x000fe2000fffe03f */
[----:B------:R-:W1:Y:S01]  /*3150*/  LDC R29, c[0x0][0x288] ;  /* 0x0000a200ff1d7b82 */ /* 0x000e620000000800 */
[----:B------:R-:W-:Y:S01]  /*3160*/  UISETP.GE.U32.AND UP1, UPT, UR20, 0x3, UPT ;  /* 0x000000031400788c */ /* 0x000fe2000bf26070 */
[----:B------:R-:W-:Y:S01]  /*3170*/  IMAD.SHL.U32 R26, R16, 0x2, RZ ;  /* 0x00000002101a7824 */ /* 0x000fe200078e00ff */
[----:B------:R-:W-:Y:S02]  /*3180*/  UISETP.GT.U32.AND UP0, UPT, UR5, 0x2, UPT ;  /* 0x000000020500788c */ /* 0x000fe4000bf04070 */
[----:B------:R-:W-:Y:S02]  /*3190*/  UIMAD.WIDE.U32 UR6, UR5, -0x55555555, URZ ;  /* 0xaaaaaaab050678a5 */ /* 0x000fe4000f8e003f */
[----:B------:R-:W-:Y:S01]  /*31a0*/  UISETP.LT.U32.AND UP0, UPT, UR20, 0x3, UP0 ;  /* 0x000000031400788c */ /* 0x000fe20008701070 */
[----:B------:R-:W4:Y:S01]  /*31b0*/  SYNCS.PHASECHK.TRANS64.TRYWAIT P0, [UR15+0x8], R18 ;  /* 0x00000812ff0075a7 */ /* 0x000f22000800014f */
[----:B------:R-:W-:Y:S01]  /*31c0*/  USHF.R.U32.HI UR6, URZ, 0x1, UR7 ;  /* 0x000000013f067899 */ /* 0x000fe20008011607 */
[----:B------:R-:W-:Y:S01]  /*31d0*/  SHF.R.S32.HI R27, RZ, 0x1f, R26 ;  /* 0x0000001fff1b7819 */ /* 0x000fe2000001141a */
[----:B------:R-:W-:-:S02]  /*31e0*/  USEL UR8, URZ, 0x1, !UP0 ;  /* 0x000000013f087887 */ /* 0x000fc4000c000000 */
[----:B------:R-:W-:Y:S02]  /*31f0*/  UIMAD UR5, UR6, -0x3, UR5 ;  /* 0xfffffffd060578a4 */ /* 0x000fe4000f8e0205 */
[----:B------:R-:W-:-:S04]  /*3200*/  ULOP3.LUT UR4, UR4, UR8, URZ, 0x3c, !UPT ;  /* 0x0000000804047292 */ /* 0x000fc8000f8e3c3f */
[----:B------:R-:W-:Y:S01]  /*3210*/  @UP1 ULOP3.LUT UR4, UR4, 0x1, UR6, 0x78, !UPT ;  /* 0x0000000104041892 */ /* 0x000fe2000f8e7806 */
[----:B-1--4-:R-:W-:Y:S11]  /*3220*/  @!P0 BRA `(.L_x_38) ;  /* 0x0000005c00f08947 */ /* 0x012ff60003800000 */
.L_x_195:
[----:B------:R-:W-:Y:S01]  /*3230*/  IMAD.SHL.U32 R28, R6, 0x40, RZ ;  /* 0x00000040061c7824 */ /* 0x000fe200078e00ff */
[----:B------:R-:W-:Y:S01]  /*3240*/  ULDC UR8, c[0x0][0x284] ;  /* 0x0000a10000087ab9 */ /* 0x000fe20000000800 */
[----:B------:R-:W-:Y:S01]  /*3250*/  IMAD.SHL.U32 R33, R5, 0x80, RZ ;  /* 0x0000008005217824 */ /* 0x000fe200078e00ff */
[----:B------:R-:W-:Y:S01]  /*3260*/  SHF.R.S32.HI R34, RZ, 0x1f, R4 ;  /* 0x0000001fff227819 */ /* 0x000fe20000011404 */
[----:B------:R-:W-:Y:S01]  /*3270*/  ULDC.64 UR6, c[0x0][0x5d0] ;  /* 0x0001740000067ab9 */ /* 0x000fe20000000a00 */
[----:B------:R-:W-:Y:S01]  /*3280*/  ISETP.GE.AND P0, PT, R28, UR8, PT ;  /* 0x000000081c007c0c */ /* 0x000fe2000bf06270 */
[----:B0-----:R-:W-:Y:S01]  /*3290*/  IMAD.WIDE.U32 R18, R4, UR6, R26 ;  /* 0x0000000604127c25 */ /* 0x001fe2000f8e001a */
[----:B------:R-:W-:Y:S02]  /*32a0*/  SHF.R.S32.HI R32, RZ, 0x1f, R33 ;  /* 0x0000001fff207819 */ /* 0x000fe40000011421 */
[C---:B------:R-:W-:Y:S01]  /*32b0*/  ISETP.GE.OR P0, PT, R33.reuse, R29, P0 ;  /* 0x0000001d2100720c */ /* 0x040fe20000706670 */
[----:B------:R-:W-:Y:S01]  /*32c0*/  IMAD R5, R34, UR6, RZ ;  /* 0x0000000622057c24 */ /* 0x000fe2000f8e02ff */
[----:B------:R-:W-:-:S03]  /*32d0*/  IADD3 R18, P1, R33, R18, RZ ;  /* 0x0000001221127210 */ /* 0x000fc60007f3e0ff */
[----:B------:R-:W-:-:S05]  /*32e0*/  IMAD R5, R4, UR7, R5 ;  /* 0x0000000704057c24 */ /* 0x000fca000f8e0205 */
[----:B------:R-:W-:-:S03]  /*32f0*/  IADD3.X R19, R32, R19, R5, P1, !PT ;  /* 0x0000001320137210 */ /* 0x000fc60000ffe405 */
[----:B------:R-:W-:Y:S05]  /*3300*/  @P0 BRA `(.L_x_39) ;  /* 0x0000004400b80947 */ /* 0x000fea0003800000 */
[----:B------:R-:W0:Y:S01]  /*3310*/  LDC.64 R30, c[0x0][0x5c8] ;  /* 0x00017200ff1e7b82 */ /* 0x000e220000000a00 */
[----:B------:R-:W-:Y:S01]  /*3320*/  IMAD.WIDE R24, R6, 0x40, R10 ;  /* 0x0000004006187825 */ /* 0x000fe200078e020a */
[----:B------:R-:W-:Y:S01]  /*3330*/  ULDC.64 UR6, c[0x0][0x5c0] ;  /* 0x0001700000067ab9 */ /* 0x000fe20000000a00 */
[----:B------:R-:W-:Y:S02]  /*3340*/  BSSY B0, `(.L_x_39) ;  /* 0x000046a000007945 */ /* 0x000fe40003800000 */
[----:B------:R-:W-:-:S04]  /*3350*/  IMAD R6, R16, -0x2, R29 ;  /* 0xfffffffe10067824 */ /* 0x000fc800078e021d */
[----:B------:R-:W-:Y:S02]  /*3360*/  IMAD.IADD R6, R6, 0x1, -R33 ;  /* 0x0000000106067824 */ /* 0x000fe400078e0a21 */
[-C--:B0-----:R-:W-:Y:S02]  /*3370*/  IMAD R5, R25, R30.reuse, RZ ;  /* 0x0000001e19057224 */ /* 0x081fe400078e02ff */
[----:B------:R-:W-:-:S04]  /*3380*/  IMAD.WIDE.U32 R18, R24, R30, R18 ;  /* 0x0000001e18127225 */ /* 0x000fc800078e0012 */
[----:B------:R-:W-:Y:S01]  /*3390*/  IMAD R21, R24, R31, R5 ;  /* 0x0000001f18157224 */ /* 0x000fe200078e0205 */
[----:B------:R-:W-:Y:S02]  /*33a0*/  LEA R5, P0, R30, R18, 0x3 ;  /* 0x000000121e057211 */ /* 0x000fe400078018ff */
[----:B------:R-:W-:Y:S01]  /*33b0*/  IADD3 R20, P1, R18, UR6, RZ ;  /* 0x0000000612147c10 */ /* 0x000fe2000ff3e0ff */
[----:B------:R-:W-:Y:S01]  /*33c0*/  IMAD.IADD R21, R19, 0x1, R21 ;  /* 0x0000000113157824 */ /* 0x000fe200078e0215 */
[----:B------:R-:W-:-:S04]  /*33d0*/  IADD3 R18, P3, R5, UR6, RZ ;  /* 0x0000000605127c10 */ /* 0x000fc8000ff7e0ff */
[----:B------:R-:W-:Y:S01]  /*33e0*/  LEA.HI.X R5, R30, R21, R31, 0x3, P0 ;  /* 0x000000151e057211 */ /* 0x000fe200000f1c1f */
[----:B------:R-:W-:Y:S01]  /*33f0*/  IMAD.IADD R30, R17, 0x1, -R28 ;  /* 0x00000001111e7824 */ /* 0x000fe200078e0a1c */
[----:B---3-5:R-:W-:Y:S02]  /*3400*/  FSETP.NEU.AND P0, PT, R15, RZ, PT ;  /* 0x000000ff0f00720b */ /* 0x028fe40003f0d000 */
[----:B------:R-:W-:Y:S02]  /*3410*/  IADD3.X R21, R21, UR7, RZ, P1, !PT ;  /* 0x0000000715157c10 */ /* 0x000fe40008ffe4ff */
[----:B------:R-:W-:-:S09]  /*3420*/  IADD3.X R19, R5, UR7, RZ, P3, !PT ;  /* 0x0000000705137c10 */ /* 0x000fd20009ffe4ff */
[----:B------:R-:W-:Y:S05]  /*3430*/  @!P0 BRA `(.L_x_40) ;  /* 0x0000003400608947 */ /* 0x000fea0003800000 */
[----:B------:R-:W-:Y:S01]  /*3440*/  ULDC.64 UR6, c[0x0][0x5b8] ;  /* 0x00016e0000067ab9 */ /* 0x000fe20000000a00 */
[----:B------:R-:W-:Y:S01]  /*3450*/  ULDC.64 UR8, c[0x0][0x5a8] ;  /* 0x00016a0000087ab9 */ /* 0x000fe20000000a00 */
[----:B------:R-:W-:Y:S01]  /*3460*/  IMAD.WIDE.U32 R26, R4, UR6, R26 ;  /* 0x00000006041a7c25 */ /* 0x000fe2000f8e001a */
[----:B------:R-:W-:Y:S01]  /*3470*/  BSSY B1, `(.L_x_41) ;  /* 0x0000010000017945 */ /* 0x000fe20003800000 */
[----:B------:R-:W-:Y:S02]  /*3480*/  PRMT R28, RZ, 0x7610, R28 ;  /* 0x00007610ff1c7816 */ /* 0x000fe4000000001c */
[----:B------:R-:W-:Y:S01]  /*3490*/  IMAD R5, R34, UR6, RZ ;  /* 0x0000000622057c24 */ /* 0x000fe2000f8e02ff */
[----:B------:R-:W-:-:S03]  /*34a0*/  IADD3 R26, P0, R33, R26, RZ ;  /* 0x0000001a211a7210 */ /* 0x000fc60007f1e0ff */
[----:B------:R-:W-:Y:S01]  /*34b0*/  IMAD R5, R4, UR7, R5 ;  /* 0x0000000704057c24 */ /* 0x000fe2000f8e0205 */
[----:B------:R-:W-:Y:S02]  /*34c0*/  ULDC.64 UR6, c[0x0][0x5b0] ;  /* 0x00016c0000067ab9 */ /* 0x000fe40000000a00 */
[----:B------:R-:W-:Y:S02]  /*34d0*/  IMAD R29, R25, UR6, RZ ;  /* 0x00000006191d7c24 */ /* 0x000fe4000f8e02ff */
[----:B------:R-:W-:Y:S02]  /*34e0*/  IADD3.X R27, R32, R27, R5, P0, !PT ;  /* 0x0000001b201b7210 */ /* 0x000fe400007fe405 */
[----:B------:R-:W-:Y:S01]  /*34f0*/  ISETP.GE.AND P0, PT, R30, 0x1, PT ;  /* 0x000000011e00780c */ /* 0x000fe20003f06270 */
[C---:B------:R-:W-:Y:S02]  /*3500*/  IMAD R29, R24.reuse, UR7, R29 ;  /* 0x00000007181d7c24 */ /* 0x040fe4000f8e021d */
[----:B------:R-:W-:Y:S01]  /*3510*/  IMAD.WIDE.U32 R4, R24, UR6, R26 ;  /* 0x0000000618047c25 */ /* 0x000fe2000f8e001a */
[----:B------:R-:W-:-:S02]  /*3520*/  ISETP.LT.OR P4, PT, R6, 0x1, !P0 ;  /* 0x000000010600780c */ /* 0x000fc40004781670 */
[----:B------:R-:W-:-:S04]  /*3530*/  IADD3 R4, P1, R4, UR8, RZ ;  /* 0x0000000804047c10 */ /* 0x000fc8000ff3e0ff */
[----:B------:R-:W-:-:S07]  /*3540*/  IADD3.X R5, R5, UR9, R29, P1, !PT ;  /* 0x0000000905057c10 */ /* 0x000fce0008ffe41d */
[----:B------:R-:W-:Y:S05]  /*3550*/  @P4 BRA `(.L_x_42) ;  /* 0x0000000000044947 */ /* 0x000fea0003800000 */
[----:B------:R0:W5:Y:S02]  /*3560*/  LDG.E.U8 R28, desc[UR18][R4.64] ;  /* 0x00000012041c7981 */ /* 0x000164000c1e1100 */
.L_x_42:
[----:B------:R-:W-:Y:S05]  /*3570*/  BSYNC B1 ;  /* 0x0000000000017941 */ /* 0x000fea0003800000 */
.L_x_41:
[----:B-----5:R-:W-:Y:S01]  /*3580*/  LOP3.LUT R28, R28, 0xff, RZ, 0xc0, !PT ;  /* 0x000000ff1c1c7812 */ /* 0x020fe200078ec0ff */
[----:B------:R-:W-:Y:S01]  /*3590*/  BSSY B1, `(.L_x_43) ;  /* 0x000000b000017945 */ /* 0x000fe20003800000 */
[----:B------:R-:W-:Y:S02]  /*35a0*/  ISETP.LT.OR P3, PT, R6, 0x2, !P0 ;  /* 0x000000020600780c */ /* 0x000fe40004761670 */
[----:B------:R-:W-:-:S05]  /*35b0*/  F2FP.F16.E4M3.UNPACK_B R28, R28 ;  /* 0x0000001cff1c723e */ /* 0x000fca00020006ff */
[----:B------:R-:W-:-:S05]  /*35c0*/  HADD2.F32 R28, -RZ, R28.H0_H0 ;  /* 0x2000001cff1c7230 */ /* 0x000fca0000004100 */
[----:B------:R-:W-:-:S04]  /*35d0*/  FMUL R28, R28, R15 ;  /* 0x0000000f1c1c7220 */ /* 0x000fc80000400000 */
[----:B--2---:R-:W-:-:S05]  /*35e0*/  FFMA R28, R151, R14, R28 ;  /* 0x0000000e971c7223 */ /* 0x004fca000000001c */
[----:B------:R-:W-:Y:S02]  /*35f0*/  F2FP.SATFINITE.E4M3.F32.PACK_AB_MERGE_C R29, RZ, R28, RZ ;  /* 0x0000001cff1d723e */ /* 0x000fe400048070ff */
[----:B------:R-:W-:-:S03]  /*3600*/  PRMT R28, RZ, 0x7610, R28 ;  /* 0x00007610ff1c7816 */ /* 0x000fc6000000001c */
[----:B------:R1:W-:Y:S01]  /*3610*/  @!P4 STG.E.U8 desc[UR18][R20.64], R29 ;  /* 0x0000001d1400c986 */ /* 0x0003e2000c101112 */
[----:B------:R-:W-:Y:S05]  /*3620*/  @P3 BRA `(.L_x_44) ;  /* 0x0000000000043947 */ /* 0x000fea0003800000 */
[----:B------:R2:W5:Y:S02]  /*3630*/  LDG.E.U8 R28, desc[UR18][R4.64+0x1] ;  /* 0x00000112041c7981 */ /* 0x000564000c1e1100 */
.L_x_44:
[----:B------:R-:W-:Y:S05]  /*3640*/  BSYNC B1 ;  /* 0x0000000000017941 */ /* 0x000fea0003800000 */
.L_x_43:
[----:B-----5:R-:W-:Y:S01]  /*3650*/  LOP3.LUT R28, R28, 0xff, RZ, 0xc0, !PT ;  /* 0x000000ff1c1c7812 */ /* 0x020fe200078ec0ff */
[----:B------:R-:W-:Y:S01]  /*3660*/  BSSY B1, `(.L_x_45) ;  /* 0x0000013000017945 */ /* 0x000fe20003800000 */
[----:B-1----:R-:W-:Y:S02]  /*3670*/  IADD3 R29, P1, R24, 0x8, RZ ;  /* 0x00000008181d7810 */ /* 0x002fe40007f3e0ff */
[----:B------:R-:W-:-:S03]  /*3680*/  F2FP.F16.E4M3.UNPACK_B R28, R28 ;  /* 0x0000001cff1c723e */ /* 0x000fc600020006ff */
[----:B------:R-:W-:Y:S01]  /*3690*/  IMAD.X R24, RZ, RZ, R25, P1 ;  /* 0x000000ffff187224 */ /* 0x000fe200008e0619 */
[----:B------:R-:W-:Y:S01]  /*36a0*/  ISETP.GE.AND P1, PT, R30, 0x9, PT ;  /* 0x000000091e00780c */ /* 0x000fe20003f26270 */
[----:B------:R-:W-:Y:S02]  /*36b0*/  HADD2.F32 R28, -RZ, R28.H0_H0 ;  /* 0x2000001cff1c7230 */ /* 0x000fe40000004100 */
[----:B------:R-:W-:Y:S01]  /*36c0*/  IMAD R24, R24, UR6, RZ ;  /* 0x0000000618187c24 */ /* 0x000fe2000f8e02ff */
[----:B------:R-:W-:Y:S01]  /*36d0*/  ISETP.LT.OR P5, PT, R6, 0x1, !P1 ;  /* 0x000000010600780c */ /* 0x000fe20004fa1670 */
[----:B------:R-:W-:-:S04]  /*36e0*/  IMAD.WIDE.U32 R26, R29, UR6, R26 ;  /* 0x000000061d1a7c25 */ /* 0x000fc8000f8e001a */
[----:B------:R-:W-:Y:S01]  /*36f0*/  FMUL R25, R28, R15 ;  /* 0x0000000f1c197220 */ /* 0x000fe20000400000 */
[----:B------:R-:W-:-:S03]  /*3700*/  IMAD R29, R29, UR7, R24 ;  /* 0x000000071d1d7c24 */ /* 0x000fc6000f8e0218 */
[----:B------:R-:W-:Y:S01]  /*3710*/  FFMA R25, R146, R14, R25 ;  /* 0x0000000e92197223 */ /* 0x000fe20000000019 */
[----:B------:R-:W-:Y:S02]  /*3720*/  IADD3 R24, P4, R26, UR8, RZ ;  /* 0x000000081a187c10 */ /* 0x000fe4000ff9e0ff */
[----:B------:R-:W-:Y:S02]  /*3730*/  PRMT R26, RZ, 0x7610, R26 ;  /* 0x00007610ff1a7816 */ /* 0x000fe4000000001a */
[----:B------:R-:W-:Y:S02]  /*3740*/  F2FP.SATFINITE.E4M3.F32.PACK_AB_MERGE_C R31, RZ, R25, RZ ;  /* 0x00000019ff1f723e */ /* 0x000fe400048070ff */
[----:B------:R-:W-:-:S03]  /*3750*/  IADD3.X R25, R27, UR9, R29, P4, !PT ;  /* 0x000000091b197c10 */ /* 0x000fc6000a7fe41d */
[----:B------:R1:W-:Y:S01]  /*3760*/  @!P3 STG.E.U8 desc[UR18][R20.64+0x1], R31 ;  /* 0x0000011f1400b986 */ /* 0x0003e2000c101112 */
[----:B------:R-:W-:Y:S05]  /*3770*/  @P5 BRA `(.L_x_46) ;  /* 0x0000000000045947 */ /* 0x000fea0003800000 */
[----:B------:R3:W5:Y:S02]  /*3780*/  LDG.E.U8 R26, desc[UR18][R24.64] ;  /* 0x00000012181a7981 */ /* 0x000764000c1e1100 */
.L_x_46:
[----:B------:R-:W-:Y:S05]  /*3790*/  BSYNC B1 ;  /* 0x0000000000017941 */ /* 0x000fea0003800000 */
.L_x_45:
[----:B-----5:R-:W-:Y:S01]  /*37a0*/  LOP3.LUT R26, R26, 0xff, RZ, 0xc0, !PT ;  /* 0x000000ff1a1a7812 */ /* 0x020fe200078ec0ff */
[----:B------:R-:W-:Y:S01]  /*37b0*/  BSSY B1, `(.L_x_47) ;  /* 0x000000b000017945 */ /* 0x000fe20003800000 */
[----:B------:R-:W-:Y:S02]  /*37c0*/  ISETP.LT.OR P3, PT, R6, 0x2, !P1 ;  /* 0x000000020600780c */ /* 0x000fe40004f61670 */
[----:B------:R-:W-:-:S05]  /*37d0*/  F2FP.F16.E4M3.UNPACK_B R26, R26 ;  /* 0x0000001aff1a723e */ /* 0x000fca00020006ff */
[----:B------:R-:W-:-:S05]  /*37e0*/  HADD2.F32 R26, -RZ, R26.H0_H0 ;  /* 0x2000001aff1a7230 */ /* 0x000fca0000004100 */
[----:B------:R-:W-:-:S04]  /*37f0*/  FMUL R26, R26, R15 ;  /* 0x0000000f1a1a7220 */ /* 0x000fc80000400000 */
[----:B------:R-:W-:-:S05]  /*3800*/  FFMA R26, R149, R14, R26 ;  /* 0x0000000e951a7223 */ /* 0x000fca000000001a */
[----:B------:R-:W-:Y:S02]  /*3810*/  F2FP.SATFINITE.E4M3.F32.PACK_AB_MERGE_C R27, RZ, R26, RZ ;  /* 0x0000001aff1b723e */ /* 0x000fe400048070ff */
[----:B------:R-:W-:-:S03]  /*3820*/  PRMT R26, RZ, 0x7610, R26 ;  /* 0x00007610ff1a7816 */ /* 0x000fc6000000001a */
[----:B------:R4:W-:Y:S01]  /*3830*/  @!P5 STG.E.U8 desc[UR18][R18.64], R27 ;  /* 0x0000001b1200d986 */ /* 0x0009e2000c101112 */
[----:B------:R-:W-:Y:S05]  /*3840*/  @P3 BRA `(.L_x_48) ;  /* 0x0000000000043947 */ /* 0x000fea0003800000 */
[----:B------:R0:W5:Y:S02]  /*3850*/  LDG.E.U8 R26, desc[UR18][R24.64+0x1] ;  /* 0x00000112181a7981 */ /* 0x000164000c1e1100 */
.L_x_48:
[----:B------:R-:W-:Y:S05]  /*3860*/  BSYNC B1 ;  /* 0x0000000000017941 */ /* 0x000fea0003800000 */
.L_x_47:
[----:B-----5:R-:W-:Y:S01]  /*3870*/  LOP3.LUT R26, R26, 0xff, RZ, 0xc0, !PT ;  /* 0x000000ff1a1a7812 */ /* 0x020fe200078ec0ff */
[----:B------:R-:W-:Y:S01]  /*3880*/  BSSY B1, `(.L_x_49) ;  /* 0x000000b000017945 */ /* 0x000fe20003800000 */
[----:B------:R-:W-:Y:S02]  /*3890*/  ISETP.LT.OR P4, PT, R6, 0x9, !P0 ;  /* 0x000000090600780c */ /* 0x000fe40004781670 */
[----:B------:R-:W-:-:S05]  /*38a0*/  F2FP.F16.E4M3.UNPACK_B R26, R26 ;  /* 0x0000001aff1a723e */ /* 0x000fca00020006ff */
[----:B------:R-:W-:-:S05]  /*38b0*/  HADD2.F32 R26, -RZ, R26.H0_H0 ;  /* 0x2000001aff1a7230 */ /* 0x000fca0000004100 */
[----:B----4-:R-:W-:Y:S01]  /*38c0*/  FMUL R27, R26, R15 ;  /* 0x0000000f1a1b7220 */ /* 0x010fe20000400000 */
[----:B------:R-:W-:-:S03]  /*38d0*/  PRMT R26, RZ, 0x7610, R26 ;  /* 0x00007610ff1a7816 */ /* 0x000fc6000000001a */
[----:B------:R-:W-:-:S05]  /*38e0*/  FFMA R27, R144, R14, R27 ;  /* 0x0000000e901b7223 */ /* 0x000fca000000001b */
[----:B------:R-:W-:-:S05]  /*38f0*/  F2FP.SATFINITE.E4M3.F32.PACK_AB_MERGE_C R27, RZ, R27, RZ ;  /* 0x0000001bff1b723e */ /* 0x000fca00048070ff */
[----:B------:R4:W-:Y:S01]  /*3900*/  @!P3 STG.E.U8 desc[UR18][R18.64+0x1], R27 ;  /* 0x0000011b1200b986 */ /* 0x0009e2000c101112 */
[----:B------:R-:W-:Y:S05]  /*3910*/  @P4 BRA `(.L_x_50) ;  /* 0x0000000000044947 */ /* 0x000fea0003800000 */
[----:B------:R0:W5:Y:S02]  /*3920*/  LDG.E.U8 R26, desc[UR18][R4.64+0x8] ;  /* 0x00000812041a7981 */ /* 0x000164000c1e1100 */
.L_x_50:
[----:B------:R-:W-:Y:S05]  /*3930*/  BSYNC B1 ;  /* 0x0000000000017941 */ /* 0x000fea0003800000 */
.L_x_49:
[----:B-----5:R-:W-:Y:S01]  /*3940*/  LOP3.LUT R26, R26, 0xff, RZ, 0xc0, !PT ;  /* 0x000000ff1a1a7812 */ /* 0x020fe200078ec0ff */
[----:B------:R-:W-:Y:S01]  /*3950*/  BSSY B1, `(.L_x_51) ;  /* 0x000000b000017945 */ /* 0x000fe20003800000 */
[----:B------:R-:W-:Y:S02]  /*3960*/  ISETP.LT.OR P3, PT, R6, 0xa, !P0 ;  /* 0x0000000a0600780c */ /* 0x000fe40004761670 */
[----:B------:R-:W-:-:S05]  /*3970*/  F2FP.F16.E4M3.UNPACK_B R26, R26 ;  /* 0x0000001aff1a723e */ /* 0x000fca00020006ff */
[----:B------:R-:W-:-:S05]  /*3980*/  HADD2.F32 R26, -RZ, R26.H0_H0 ;  /* 0x2000001aff1a7230 */ /* 0x000fca0000004100 */
[----:B------:R-:W-:-:S04]  /*3990*/  FMUL R26, R26, R15 ;  /* 0x0000000f1a1a7220 */ /* 0x000fc80000400000 */
[----:B------:R-:W-:-:S05]  /*39a0*/  FFMA R26, R147, R14, R26 ;  /* 0x0000000e931a7223 */ /* 0x000fca000000001a */
[----:B----4-:R-:W-:Y:S02]  /*39b0*/  F2FP.SATFINITE.E4M3.F32.PACK_AB_MERGE_C R27, RZ, R26, RZ ;  /* 0x0000001aff1b723e */ /* 0x010fe400048070ff */
[----:B------:R-:W-:-:S03]  /*39c0*/  PRMT R26, RZ, 0x7610, R26 ;  /* 0x00007610ff1a7816 */ /* 0x000fc6000000001a */
[----:B------:R4:W-:Y:S01]  /*39d0*/  @!P4 STG.E.U8 desc[UR18][R20.64+0x8], R27 ;  /* 0x0000081b1400c986 */ /* 0x0009e2000c101112 */
[----:B------:R-:W-:Y:S05]  /*39e0*/  @P3 BRA `(.L_x_52) ;  /* 0x0000000000043947 */ /* 0x000fea0003800000 */
[----:B------:R0:W5:Y:S02]  /*39f0*/  LDG.E.U8 R26, desc[UR18][R4.64+0x9] ;  /* 0x00000912041a7981 */ /* 0x000164000c1e1100 */
.L_x_52:
[----:B------:R-:W-:Y:S05]  /*3a00*/  BSYNC B1 ;  /* 0x0000000000017941 */ /* 0x000fea0003800000 */
.L_x_51:
        /* <DEDUP_REMOVED lines=12> */
.L_x_54:
[----:B------:R-:W-:Y:S05]  /*3ad0*/  BSYNC B1 ;  /* 0x0000000000017941 */ /* 0x000fea0003800000 */
.L_x_53:
        /* <DEDUP_REMOVED lines=12> */
.L_x_56:
[----:B------:R-:W-:Y:S05]  /*3ba0*/  BSYNC B1 ;  /* 0x0000000000017941 */ /* 0x000fea0003800000 */
.L_x_55:
        /* <DEDUP_REMOVED lines=12> */
.L_x_58:
[----:B------:R-:W-:Y:S05]  /*3c70*/  BSYNC B1 ;  /* 0x0000000000017941 */ /* 0x000fea0003800000 */
.L_x_57:
        /* <DEDUP_REMOVED lines=12> */
.L_x_60:
[----:B------:R-:W-:Y:S05]  /*3d40*/  BSYNC B1 ;  /* 0x0000000000017941 */ /* 0x000fea0003800000 */
.L_x_59:
        /* <DEDUP_REMOVED lines=12> */
.L_x_62:
[----:B------:R-:W-:Y:S05]  /*3e10*/  BSYNC B1 ;  /* 0x0000000000017941 */ /* 0x000fea0003800000 */
.L_x_61:
        /* <DEDUP_REMOVED lines=12> */
.L_x_64:
[----:B------:R-:W-:Y:S05]  /*3ee0*/  BSYNC B1 ;  /* 0x0000000000017941 */ /* 0x000fea0003800000 */
.L_x_63:
        /* <DEDUP_REMOVED lines=12> */
.L_x_66:
[----:B------:R-:W-:Y:S05]  /*3fb0*/  BSYNC B1 ;  /* 0x0000000000017941 */ /* 0x000fea0003800000 */
.L_x_65:
        /* <DEDUP_REMOVED lines=12> */
.L_x_68:
[----:B------:R-:W-:Y:S05]  /*4080*/  BSYNC B1 ;  /* 0x0000000000017941 */ /* 0x000fea0003800000 */
.L_x_67:
        /* <DEDUP_REMOVED lines=12> */
.L_x_70:
[----:B------:R-:W-:Y:S05]  /*4150*/  BSYNC B1 ;  /* 0x0000000000017941 */ /* 0x000fea0003800000 */
.L_x_69:
        /* <DEDUP_REMOVED lines=12> */
.L_x_72:
[----:B------:R-:W-:Y:S05]  /*4220*/  BSYNC B1 ;  /* 0x0000000000017941 */ /* 0x000fea0003800000 */
.L_x_71:
        /* <DEDUP_REMOVED lines=12> */
.L_x_74:
[----:B------:R-:W-:Y:S05]  /*42f0*/  BSYNC B1 ;  /* 0x0000000000017941 */ /* 0x000fea0003800000 */
.L_x_73:
        /* <DEDUP_REMOVED lines=12> */
.L_x_76:
[----:B------:R-:W-:Y:S05]  /*43c0*/  BSYNC B1 ;  /* 0x0000000000017941 */ /* 0x000fea0003800000 */
.L_x_75:
        /* <DEDUP_REMOVED lines=12> */
.L_x_78:
[----:B------:R-:W-:Y:S05]  /*4490*/  BSYNC B1 ;  /* 0x0000000000017941 */ /* 0x000fea0003800000 */
.L_x_77:
        /* <DEDUP_REMOVED lines=12> */
.L_x_80:
[----:B------:R-:W-:Y:S05]  /*4560*/  BSYNC B1 ;  /* 0x0000000000017941 */ /* 0x000fea0003800000 */
.L_x_79:
        /* <DEDUP_REMOVED lines=12> */
.L_x_82:
[----:B------:R-:W-:Y:S05]  /*4630*/  BSYNC B1 ;  /* 0x0000000000017941 */ /* 0x000fea0003800000 */
.L_x_81:
        /* <DEDUP_REMOVED lines=12> */
.L_x_84:
[----:B------:R-:W-:Y:S05]  /*4700*/  BSYNC B1 ;  /* 0x0000000000017941 */ /* 0x000fea0003800000 */
.L_x_83:
        /* <DEDUP_REMOVED lines=12> */
.L_x_86:
[----:B------:R-:W-:Y:S05]  /*47d0*/  BSYNC B1 ;  /* 0x0000000000017941 */ /* 0x000fea0003800000 */
.L_x_85:
        /* <DEDUP_REMOVED lines=12> */
.L_x_88:
[----:B------:R-:W-:Y:S05]  /*48a0*/  BSYNC B1 ;  /* 0x0000000000017941 */ /* 0x000fea0003800000 */
.L_x_87:
        /* <DEDUP_REMOVED lines=12> */
.L_x_90:
[----:B------:R-:W-:Y:S05]  /*4970*/  BSYNC B1 ;  /* 0x0000000000017941 */ /* 0x000fea0003800000 */
.L_x_89:
        /* <DEDUP_REMOVED lines=12> */
.L_x_92:
[----:B------:R-:W-:Y:S05]  /*4a40*/  BSYNC B1 ;  /* 0x0000000000017941 */ /* 0x000fea0003800000 */
.L_x_91:
        /* <DEDUP_REMOVED lines=12> */
.L_x_94:
[----:B------:R-:W-:Y:S05]  /*4b10*/  BSYNC B1 ;  /* 0x0000000000017941 */ /* 0x000fea0003800000 */
.L_x_93:
        /* <DEDUP_REMOVED lines=12> */
.L_x_96:
[----:B------:R-:W-:Y:S05]  /*4be0*/  BSYNC B1 ;  /* 0x0000000000017941 */ /* 0x000fea0003800000 */
.L_x_95:
        /* <DEDUP_REMOVED lines=12> */
.L_x_98:
[----:B------:R-:W-:Y:S05]  /*4cb0*/  BSYNC B1 ;  /* 0x0000000000017941 */ /* 0x000fea0003800000 */
.L_x_97:
        /* <DEDUP_REMOVED lines=12> */
.L_x_100:
[----:B------:R-:W-:Y:S05]  /*4d80*/  BSYNC B1 ;  /* 0x0000000000017941 */ /* 0x000fea0003800000 */
.L_x_99:
        /* <DEDUP_REMOVED lines=12> */
.L_x_102:
[----:B------:R-:W-:Y:S05]  /*4e50*/  BSYNC B1 ;  /* 0x0000000000017941 */ /* 0x000fea0003800000 */
.L_x_101:
        /* <DEDUP_REMOVED lines=12> */
.L_x_104:
[----:B------:R-:W-:Y:S05]  /*4f20*/  BSYNC B1 ;  /* 0x0000000000017941 */ /* 0x000fea0003800000 */
.L_x_103:
        /* <DEDUP_REMOVED lines=12> */
.L_x_106:
[----:B------:R-:W-:Y:S05]  /*4ff0*/  BSYNC B1 ;  /* 0x0000000000017941 */ /* 0x000fea0003800000 */
.L_x_105:
        /* <DEDUP_REMOVED lines=12> */
.L_x_108:
[----:B------:R-:W-:Y:S05]  /*50c0*/  BSYNC B1 ;  /* 0x0000000000017941 */ /* 0x000fea0003800000 */
.L_x_107:
        /* <DEDUP_REMOVED lines=12> */
.L_x_110:
[----:B------:R-:W-:Y:S05]  /*5190*/  BSYNC B1 ;  /* 0x0000000000017941 */ /* 0x000fea0003800000 */
.L_x_109:
        /* <DEDUP_REMOVED lines=12> */
.L_x_112:
[----:B------:R-:W-:Y:S05]  /*5260*/  BSYNC B1 ;  /* 0x0000000000017941 */ /* 0x000fea0003800000 */
.L_x_111:
        /* <DEDUP_REMOVED lines=12> */
.L_x_114:
[----:B------:R-:W-:Y:S05]  /*5330*/  BSYNC B1 ;  /* 0x0000000000017941 */ /* 0x000fea0003800000 */
.L_x_113:
        /* <DEDUP_REMOVED lines=12> */
.L_x_116:
[----:B------:R-:W-:Y:S05]  /*5400*/  BSYNC B1 ;  /* 0x0000000000017941 */ /* 0x000fea0003800000 */
.L_x_115:
        /* <DEDUP_REMOVED lines=12> */
.L_x_118:
[----:B------:R-:W-:Y:S05]  /*54d0*/  BSYNC B1 ;  /* 0x0000000000017941 */ /* 0x000fea0003800000 */
.L_x_117:
        /* <DEDUP_REMOVED lines=12> */
.L_x_120:
[----:B------:R-:W-:Y:S05]  /*55a0*/  BSYNC B1 ;  /* 0x0000000000017941 */ /* 0x000fea0003800000 */
.L_x_119:
        /* <DEDUP_REMOVED lines=12> */
.L_x_122:
[----:B------:R-:W-:Y:S05]  /*5670*/  BSYNC B1 ;  /* 0x0000000000017941 */ /* 0x000fea0003800000 */
.L_x_121:
        /* <DEDUP_REMOVED lines=12> */
.L_x_124:
[----:B------:R-:W-:Y:S05]  /*5740*/  BSYNC B1 ;  /* 0x0000000000017941 */ /* 0x000fea0003800000 */
.L_x_123:
        /* <DEDUP_REMOVED lines=12> */
.L_x_126:
[----:B------:R-:W-:Y:S05]  /*5810*/  BSYNC B1 ;  /* 0x0000000000017941 */ /* 0x000fea0003800000 */
.L_x_125:
        /* <DEDUP_REMOVED lines=12> */
.L_x_128:
[----:B------:R-:W-:Y:S05]  /*58e0*/  BSYNC B1 ;  /* 0x0000000000017941 */ /* 0x000fea0003800000 */
.L_x_127:
        /* <DEDUP_REMOVED lines=12> */
.L_x_130:
[----:B------:R-:W-:Y:S05]  /*59b0*/  BSYNC B1 ;  /* 0x0000000000017941 */ /* 0x000fea0003800000 */
.L_x_129:
        /* <DEDUP_REMOVED lines=12> */
.L_x_132:
[----:B------:R-:W-:Y:S05]  /*5a80*/  BSYNC B1 ;  /* 0x0000000000017941 */ /* 0x000fea0003800000 */
.L_x_131:
        /* <DEDUP_REMOVED lines=12> */
.L_x_134:
[----:B------:R-:W-:Y:S05]  /*5b50*/  BSYNC B1 ;  /* 0x0000000000017941 */ /* 0x000fea0003800000 */
.L_x_133:
        /* <DEDUP_REMOVED lines=12> */
.L_x_136:
[----:B------:R-:W-:Y:S05]  /*5c20*/  BSYNC B1 ;  /* 0x0000000000017941 */ /* 0x000fea0003800000 */
.L_x_135:
        /* <DEDUP_REMOVED lines=12> */
.L_x_138:
[----:B------:R-:W-:Y:S05]  /*5cf0*/  BSYNC B1 ;  /* 0x0000000000017941 */ /* 0x000fea0003800000 */
.L_x_137:
        /* <DEDUP_REMOVED lines=12> */
.L_x_140:
[----:B------:R-:W-:Y:S05]  /*5dc0*/  BSYNC B1 ;  /* 0x0000000000017941 */ /* 0x000fea0003800000 */
.L_x_139:
        /* <DEDUP_REMOVED lines=12> */
.L_x_142:
[----:B------:R-:W-:Y:S05]  /*5e90*/  BSYNC B1 ;  /* 0x0000000000017941 */ /* 0x000fea0003800000 */
.L_x_141:
        /* <DEDUP_REMOVED lines=12> */
.L_x_144:
[----:B------:R-:W-:Y:S05]  /*5f60*/  BSYNC B1 ;  /* 0x0000000000017941 */ /* 0x000fea0003800000 */
.L_x_143:
        /* <DEDUP_REMOVED lines=12> */
.L_x_146:
[----:B------:R-:W-:Y:S05]  /*6030*/  BSYNC B1 ;  /* 0x0000000000017941 */ /* 0x000fea0003800000 */
.L_x_145:
        /* <DEDUP_REMOVED lines=12> */
.L_x_148:
[----:B------:R-:W-:Y:S05]  /*6100*/  BSYNC B1 ;  /* 0x0000000000017941 */ /* 0x000fea0003800000 */
.L_x_147:
        /* <DEDUP_REMOVED lines=12> */
.L_x_150:
[----:B------:R-:W-:Y:S05]  /*61d0*/  BSYNC B1 ;  /* 0x0000000000017941 */ /* 0x000fea0003800000 */
.L_x_149:
        /* <DEDUP_REMOVED lines=12> */
.L_x_152:
[----:B------:R-:W-:Y:S05]  /*62a0*/  BSYNC B1 ;  /* 0x0000000000017941 */ /* 0x000fea0003800000 */
.L_x_151:
        /* <DEDUP_REMOVED lines=12> */
.L_x_154:
[----:B------:R-:W-:Y:S05]  /*6370*/  BSYNC B1 ;  /* 0x0000000000017941 */ /* 0x000fea0003800000 */
.L_x_153:
        /* <DEDUP_REMOVED lines=12> */
.L_x_156:
[----:B------:R-:W-:Y:S05]  /*6440*/  BSYNC B1 ;  /* 0x0000000000017941 */ /* 0x000fea0003800000 */
.L_x_155:
        /* <DEDUP_REMOVED lines=12> */
.L_x_158:
[----:B------:R-:W-:Y:S05]  /*6510*/  BSYNC B1 ;  /* 0x0000000000017941 */ /* 0x000fea0003800000 */
.L_x_157:
        /* <DEDUP_REMOVED lines=12> */
.L_x_160:
[----:B------:R-:W-:Y:S05]  /*65e0*/  BSYNC B1 ;  /* 0x0000000000017941 */ /* 0x000fea0003800000 */
.L_x_159:
        /* <DEDUP_REMOVED lines=12> */
.L_x_162:
[----:B------:R-:W-:Y:S05]  /*66b0*/  BSYNC B1 ;  /* 0x0000000000017941 */ /* 0x000fea0003800000 */
.L_x_161:
[----:B-----5:R-:W-:Y:S01]  /*66c0*/  LOP3.LUT R26, R26, 0xff, RZ, 0xc0, !PT ;  /* 0x000000ff1a1a7812 */ /* 0x020fe200078ec0ff */
[----:B------:R-:W-:Y:S01]  /*66d0*/  BSSY B1, `(.L_x_163) ;  /* 0x000000b000017945 */ /* 0x000fe20003800000 */
[----:B------:R-:W-:Y:S02]  /*66e0*/  ISETP.LT.OR P0, PT, R6, 0x7a, !P0 ;  /* 0x0000007a0600780c */ /* 0x000fe40004701670 */
[----:B------:R-:W-:-:S05]  /*66f0*/  F2FP.F16.E4M3.UNPACK_B R26, R26 ;  /* 0x0000001aff1a723e */ /* 0x000fca00020006ff */
[----:B------:R-:W-:-:S05]  /*6700*/  HADD2.F32 R26, -RZ, R26.H0_H0 ;  /* 0x2000001aff1a7230 */ /* 0x000fca0000004100 */
[----:B------:R-:W-:-:S04]  /*6710*/  FMUL R26, R26, R15 ;  /* 0x0000000f1a1a7220 */ /* 0x000fc80000400000 */
[----:B------:R-:W-:Y:S01]  /*6720*/  FFMA R26, R23, R14, R26 ;  /* 0x0000000e171a7223 */ /* 0x000fe2000000001a */
[----:B------:R-:W-:-:S04]  /*6730*/  PRMT R23, RZ, 0x7610, R23 ;  /* 0x00007610ff177816 */ /* 0x000fc80000000017 */
[----:B----4-:R-:W-:-:S05]  /*6740*/  F2FP.SATFINITE.E4M3.F32.PACK_AB_MERGE_C R27, RZ, R26, RZ ;  /* 0x0000001aff1b723e */ /* 0x010fca00048070ff */
[----:B------:R4:W-:Y:S01]  /*6750*/  @!P4 STG.E.U8 desc[UR18][R20.64+0x78], R27 ;  /* 0x0000781b1400c986 */ /* 0x0009e2000c101112 */
[----:B------:R-:W-:Y:S05]  /*6760*/  @P0 BRA `(.L_x_164) ;  /* 0x0000000000040947 */ /* 0x000fea0003800000 */
[----:B------:R0:W5:Y:S02]  /*6770*/  LDG.E.U8 R23, desc[UR18][R4.64+0x79] ;  /* 0x0000791204177981 */ /* 0x000164000c1e1100 */
.L_x_164:
[----:B------:R-:W-:Y:S05]  /*6780*/  BSYNC B1 ;  /* 0x0000000000017941 */ /* 0x000fea0003800000 */
.L_x_163:
[----:B-----5:R-:W-:Y:S01]  /*6790*/  LOP3.LUT R23, R23, 0xff, RZ, 0xc0, !PT ;  /* 0x000000ff17177812 */ /* 0x020fe200078ec0ff */
[----:B------:R-:W-:Y:S01]  /*67a0*/  BSSY B1, `(.L_x_165) ;  /* 0x000000b000017945 */ /* 0x000fe20003800000 */
[----:B------:R-:W-:Y:S02]  /*67b0*/  ISETP.LT.OR P3, PT, R6, 0x79, !P1 ;  /* 0x000000790600780c */ /* 0x000fe40004f61670 */
[----:B------:R-:W-:-:S05]  /*67c0*/  F2FP.F16.E4M3.UNPACK_B R23, R23 ;  /* 0x00000017ff17723e */ /* 0x000fca00020006ff */
[----:B0-2---:R-:W-:-:S05]  /*67d0*/  HADD2.F32 R4, -RZ, R23.H0_H0 ;  /* 0x20000017ff047230 */ /* 0x005fca0000004100 */
[----:B------:R-:W-:Y:S01]  /*67e0*/  FMUL R5, R4, R15 ;  /* 0x0000000f04057220 */ /* 0x000fe20000400000 */
[----:B------:R-:W-:-:S03]  /*67f0*/  PRMT R4, RZ, 0x7610, R4 ;  /* 0x00007610ff047816 */ /* 0x000fc60000000004 */
[----:B------:R-:W-:-:S05]  /*6800*/  FFMA R5, R22, R14, R5 ;  /* 0x0000000e16057223 */ /* 0x000fca0000000005 */
[----:B------:R-:W-:-:S05]  /*6810*/  F2FP.SATFINITE.E4M3.F32.PACK_AB_MERGE_C R5, RZ, R5, RZ ;  /* 0x00000005ff05723e */ /* 0x000fca00048070ff */
[----:B------:R0:W-:Y:S01]  /*6820*/  @!P0 STG.E.U8 desc[UR18][R20.64+0x79], R5 ;  /* 0x0000790514008986 */ /* 0x0001e2000c101112 */
[----:B------:R-:W-:Y:S05]  /*6830*/  @P3 BRA `(.L_x_166) ;  /* 0x0000000000043947 */ /* 0x000fea0003800000 */
[----:B------:R2:W5:Y:S02]  /*6840*/  LDG.E.U8 R4, desc[UR18][R24.64+0x78] ;  /* 0x0000781218047981 */ /* 0x000564000c1e1100 */
.L_x_166:
[----:B------:R-:W-:Y:S05]  /*6850*/  BSYNC B1 ;  /* 0x0000000000017941 */ /* 0x000fea0003800000 */
.L_x_165:
[----:B-----5:R-:W-:Y:S01]  /*6860*/  LOP3.LUT R4, R4, 0xff, RZ, 0xc0, !PT ;  /* 0x000000ff04047812 */ /* 0x020fe200078ec0ff */
[----:B------:R-:W-:Y:S01]  /*6870*/  BSSY B1, `(.L_x_167) ;  /* 0x000000b000017945 */ /* 0x000fe20003800000 */
[----:B------:R-:W-:Y:S02]  /*6880*/  ISETP.LT.OR P1, PT, R6, 0x7a, !P1 ;  /* 0x0000007a0600780c */ /* 0x000fe40004f21670 */
[----:B------:R-:W-:-:S05]  /*6890*/  F2FP.F16.E4M3.UNPACK_B R4, R4 ;  /* 0x00000004ff04723e */ /* 0x000fca00020006ff */
[----:B------:R-:W-:-:S05]  /*68a0*/  HADD2.F32 R4, -RZ, R4.H0_H0 ;  /* 0x20000004ff047230 */ /* 0x000fca0000004100 */
[----:B------:R-:W-:-:S04]  /*68b0*/  FMUL R4, R4, R15 ;  /* 0x0000000f04047220 */ /* 0x000fc80000400000 */
[----:B------:R-:W-:-:S05]  /*68c0*/  FFMA R4, R89, R14, R4 ;  /* 0x0000000e59047223 */ /* 0x000fca0000000004 */
[----:B0-----:R-:W-:Y:S02]  /*68d0*/  F2FP.SATFINITE.E4M3.F32.PACK_AB_MERGE_C R5, RZ, R4, RZ ;  /* 0x00000004ff05723e */ /* 0x001fe400048070ff */
[----:B------:R-:W-:-:S03]  /*68e0*/  PRMT R4, RZ, 0x7610, R4 ;  /* 0x00007610ff047816 */ /* 0x000fc60000000004 */
[----:B------:R0:W-:Y:S01]  /*68f0*/  @!P3 STG.E.U8 desc[UR18][R18.64+0x78], R5 ;  /* 0x000078051200b986 */ /* 0x0001e2000c101112 */
[----:B------:R-:W-:Y:S05]  /*6900*/  @P1 BRA `(.L_x_168) ;  /* 0x0000000000041947 */ /* 0x000fea0003800000 */
[----:B------:R0:W5:Y:S02]  /*6910*/  LDG.E.U8 R4, desc[UR18][R24.64+0x79] ;  /* 0x0000791218047981 */ /* 0x000164000c1e1100 */
.L_x_168:
[----:B------:R-:W-:Y:S05]  /*6920*/  BSYNC B1 ;  /* 0x0000000000017941 */ /* 0x000fea0003800000 */
.L_x_167:
[----:B------:R-:W-:Y:S05]  /*6930*/  @P1 BRA `(.L_x_169) ;  /* 0x0000001000281947 */ /* 0x000fea0003800000 */
[----:B-----5:R-:W-:-:S04]  /*6940*/  LOP3.LUT R4, R4, 0xff, RZ, 0xc0, !PT ;  /* 0x000000ff04047812 */ /* 0x020fc800078ec0ff */
[----:B------:R-:W-:-:S05]  /*6950*/  F2FP.F16.E4M3.UNPACK_B R4, R4 ;  /* 0x00000004ff04723e */ /* 0x000fca00020006ff */
[----:B------:R-:W-:-:S05]  /*6960*/  HADD2.F32 R4, -RZ, R4.H0_H0 ;  /* 0x20000004ff047230 */ /* 0x000fca0000004100 */
[----:B0-----:R-:W-:-:S04]  /*6970*/  FMUL R5, R4, R15 ;  /* 0x0000000f04057220 */ /* 0x001fc80000400000 */
[----:B------:R-:W-:-:S05]  /*6980*/  FFMA R5, R88, R14, R5 ;  /* 0x0000000e58057223 */ /* 0x000fca0000000005 */
[----:B------:R-:W-:-:S05]  /*6990*/  F2FP.SATFINITE.E4M3.F32.PACK_AB_MERGE_C R5, RZ, R5, RZ ;  /* 0x00000005ff05723e */ /* 0x000fca00048070ff */
[----:B------:R0:W-:Y:S01]  /*69a0*/  STG.E.U8 desc[UR18][R18.64+0x79], R5 ;  /* 0x0000790512007986 */ /* 0x0001e2000c101112 */
[----:B------:R-:W-:Y:S05]  /*69b0*/  BRA `(.L_x_169) ;  /* 0x0000001000087947 */ /* 0x000fea0003800000 */
.L_x_40:
[----:B------:R-:W-:Y:S01]  /*69c0*/  ISETP.GE.AND P1, PT, R30, 0x1, PT ;  /* 0x000000011e00780c */ /* 0x000fe20003f26270 */
[-C--:B--2---:R-:W-:Y:S01]  /*69d0*/  FMUL R151, R151, R14.reuse ;  /* 0x0000000e97977220 */ /* 0x084fe20000400000 */
[-C--:B------:R-:W-:Y:S01]  /*69e0*/  FMUL R146, R146, R14.reuse ;  /* 0x0000000e92927220 */ /* 0x080fe20000400000 */
[----:B------:R-:W-:Y:S01]  /*69f0*/  ISETP.GE.AND P0, PT, R30, 0x9, PT ;  /* 0x000000091e00780c */ /* 0x000fe20003f06270 */
[-C--:B------:R-:W-:Y:S01]  /*6a00*/  FMUL R149, R149, R14.reuse ;  /* 0x0000000e95957220 */ /* 0x080fe20000400000 */
[----:B------:R-:W-:Y:S01]  /*6a10*/  ISETP.LT.OR P4, PT, R6, 0x1, !P1 ;  /* 0x000000010600780c */ /* 0x000fe20004f81670 */
[-C--:B------:R-:W-:Y:S01]  /*6a20*/  FMUL R144, R144, R14.reuse ;  /* 0x0000000e90907220 */ /* 0x080fe20000400000 */
[----:B------:R-:W-:Y:S01]  /*6a30*/  ISETP.LT.OR P5, PT, R6, 0x2, !P1 ;  /* 0x000000020600780c */ /* 0x000fe20004fa1670 */
[-C--:B------:R-:W-:Y:S01]  /*6a40*/  FMUL R147, R147, R14.reuse ;  /* 0x0000000e93937220 */ /* 0x080fe20000400000 */
[----:B------:R-:W-:Y:S01]  /*6a50*/  F2FP.SATFINITE.E4M3.F32.PACK_AB_MERGE_C R151, RZ, R151, RZ ;  /* 0x00000097ff97723e */ /* 0x000fe200048070ff */
[----:B------:R-:W-:Y:S01]  /*6a60*/  FMUL R142, R142, R14 ;  /* 0x0000000e8e8e7220 */ /* 0x000fe20000400000 */
[----:B------:R-:W-:Y:S01]  /*6a70*/  F2FP.SATFINITE.E4M3.F32.PACK_AB_MERGE_C R5, RZ, R146, RZ ;  /* 0x00000092ff05723e */ /* 0x000fe200048070ff */
[-C--:B------:R-:W-:Y:S01]  /*6a80*/  FMUL R145, R145, R14.reuse ;  /* 0x0000000e91917220 */ /* 0x080fe20000400000 */
[----:B------:R-:W-:Y:S01]  /*6a90*/  ISETP.LT.OR P3, PT, R6, 0x1, !P0 ;  /* 0x000000010600780c */ /* 0x000fe20004761670 */
[-C--:B------:R-:W-:Y:S01]  /*6aa0*/  FMUL R140, R140, R14.reuse ;  /* 0x0000000e8c8c7220 */ /* 0x080fe20000400000 */
[C---:B------:R-:W-:Y:S01]  /*6ab0*/  ISETP.LT.OR P6, PT, R6.reuse, 0xa, !P1 ;  /* 0x0000000a0600780c */ /* 0x040fe20004fc1670 */
[-C--:B------:R-:W-:Y:S01]  /*6ac0*/  FMUL R143, R143, R14.reuse ;  /* 0x0000000e8f8f7220 */ /* 0x080fe20000400000 */
[----:B------:R-:W-:Y:S01]  /*6ad0*/  F2FP.SATFINITE.E4M3.F32.PACK_AB_MERGE_C R149, RZ, R149, RZ ;  /* 0x00000095ff95723e */ /* 0x000fe200048070ff */
[----:B------:R-:W-:Y:S01]  /*6ae0*/  @!P4 STG.E.U8 desc[UR18][R20.64], R151 ;  /* 0x000000971400c986 */ /* 0x000fe2000c101112 */
[----:B------:R-:W-:Y:S01]  /*6af0*/  ISETP.LT.OR P4, PT, R6, 0x2, !P0 ;  /* 0x000000020600780c */ /* 0x000fe20004781670 */
[----:B------:R-:W-:Y:S01]  /*6b00*/  FMUL R138, R138, R14 ;  /* 0x0000000e8a8a7220 */ /* 0x000fe20000400000 */
[----:B------:R-:W-:Y:S01]  /*6b10*/  F2FP.SATFINITE.E4M3.F32.PACK_AB_MERGE_C R25, RZ, R144, RZ ;  /* 0x00000090ff19723e */ /* 0x000fe200048070ff */
[----:B------:R0:W-:Y:S01]  /*6b20*/  @!P5 STG.E.U8 desc[UR18][R20.64+0x1], R5 ;  /* 0x000001051400d986 */ /* 0x0001e2000c101112 */
[C---:B------:R-:W-:Y:S01]  /*6b30*/  ISETP.LT.OR P5, PT, R6.reuse, 0x9, !P1 ;  /* 0x000000090600780c */ /* 0x040fe20004fa1670 */
[-C--:B------:R-:W-:Y:S01]  /*6b40*/  FMUL R141, R141, R14.reuse ;  /* 0x0000000e8d8d7220 */ /* 0x080fe20000400000 */
[----:B------:R-:W-:Y:S01]  /*6b50*/  F2FP.SATFINITE.E4M3.F32.PACK_AB_MERGE_C R147, RZ, R147, RZ ;  /* 0x00000093ff93723e */ /* 0x000fe200048070ff */
[----:B------:R-:W-:Y:S01]  /*6b60*/  @!P3 STG.E.U8 desc[UR18][R18.64], R149 ;  /* 0x000000951200b986 */ /* 0x000fe2000c101112 */
[----:B------:R-:W-:Y:S01]  /*6b70*/  ISETP.LT.OR P3, PT, R6, 0x9, !P0 ;  /* 0x000000090600780c */ /* 0x000fe20004761670 */
[-C--:B------:R-:W-:Y:S01]  /*6b80*/  FMUL R136, R136, R14.reuse ;  /* 0x0000000e88887220 */ /* 0x080fe20000400000 */
[----:B------:R-:W-:Y:S01]  /*6b90*/  F2FP.SATFINITE.E4M3.F32.PACK_AB_MERGE_C R145, RZ, R145, RZ ;  /* 0x00000091ff91723e */ /* 0x000fe200048070ff */
[-C--:B------:R-:W-:Y:S01]  /*6ba0*/  FMUL R139, R139, R14.reuse ;  /* 0x0000000e8b8b7220 */ /* 0x080fe20000400000 */
[----:B------:R-:W-:Y:S01]  /*6bb0*/  F2FP.SATFINITE.E4M3.F32.PACK_AB_MERGE_C R143, RZ, R143, RZ ;  /* 0x0000008fff8f723e */ /* 0x000fe200048070ff */
[----:B------:R1:W-:Y:S01]  /*6bc0*/  @!P4 STG.E.U8 desc[UR18][R18.64+0x1], R25 ;  /* 0x000001191200c986 */ /* 0x0003e2000c101112 */
[----:B------:R-:W-:Y:S01]  /*6bd0*/  ISETP.LT.OR P4, PT, R6, 0xa, !P0 ;  /* 0x0000000a0600780c */ /* 0x000fe20004781670 */
[----:B------:R-:W-:Y:S01]  /*6be0*/  FMUL R134, R134, R14 ;  /* 0x0000000e86867220 */ /* 0x000fe20000400000 */
[----:B0-----:R-:W-:Y:S01]  /*6bf0*/  F2FP.SATFINITE.E4M3.F32.PACK_AB_MERGE_C R5, RZ, R142, RZ ;  /* 0x0000008eff05723e */ /* 0x001fe200048070ff */
[----:B------:R-:W-:Y:S01]  /*6c00*/  @!P5 STG.E.U8 desc[UR18][R20.64+0x8], R147 ;  /* 0x000008931400d986 */ /* 0x000fe2000c101112 */
[C---:B------:R-:W-:Y:S01]  /*6c10*/  ISETP.LT.OR P5, PT, R6.reuse, 0x11, !P1 ;  /* 0x000000110600780c */ /* 0x040fe20004fa1670 */
[-C--:B------:R-:W-:Y:S01]  /*6c20*/  FMUL R137, R137, R14.reuse ;  /* 0x0000000e89897220 */ /* 0x080fe20000400000 */
[----:B------:R-:W-:Y:S01]  /*6c30*/  F2FP.SATFINITE.E4M3.F32.PACK_AB_MERGE_C R141, RZ, R141, RZ ;  /* 0x0000008dff8d723e */ /* 0x000fe200048070ff */
[----:B------:R0:W-:Y:S01]  /*6c40*/  @!P6 STG.E.U8 desc[UR18][R20.64+0x9], R5 ;  /* 0x000009051400e986 */ /* 0x0001e2000c101112 */
[----:B------:R-:W-:Y:S01]  /*6c50*/  ISETP.LT.OR P6, PT, R6, 0x12, !P1 ;  /* 0x000000120600780c */ /* 0x000fe20004fc1670 */
[----:B------:R-:W-:Y:S01]  /*6c60*/  FMUL R132, R132, R14 ;  /* 0x0000000e84847220 */ /* 0x000fe20000400000 */
[----:B------:R-:W-:Y:S01]  /*6c70*/  F2FP.SATFINITE.E4M3.F32.PACK_AB_MERGE_C R139, RZ, R139, RZ ;  /* 0x0000008bff8b723e */ /* 0x000fe200048070ff */
[----:B------:R-:W-:Y:S01]  /*6c80*/  @!P3 STG.E.U8 desc[UR18][R18.64+0x8], R145 ;  /* 0x000008911200b986 */ /* 0x000fe2000c101112 */
[----:B-1----:R-:W-:Y:S01]  /*6c90*/  F2FP.SATFINITE.E4M3.F32.PACK_AB_MERGE_C R25, RZ, R140, RZ ;  /* 0x0000008cff19723e */ /* 0x002fe200048070ff */
[-C--:B------:R-:W-:Y:S01]  /*6ca0*/  FMUL R135, R135, R14.reuse ;  /* 0x0000000e87877220 */ /* 0x080fe20000400000 */
[----:B------:R-:W-:Y:S01]  /*6cb0*/  ISETP.LT.OR P3, PT, R6, 0x11, !P0 ;  /* 0x000000110600780c */ /* 0x000fe20004761670 */
[-C--:B------:R-:W-:Y:S01]  /*6cc0*/  FMUL R130, R130, R14.reuse ;  /* 0x0000000e82827220 */ /* 0x080fe20000400000 */
[----:B------:R-:W-:Y:S01]  /*6cd0*/  F2FP.SATFINITE.E4M3.F32.PACK_AB_MERGE_C R137, RZ, R137, RZ ;  /* 0x00000089ff89723e */ /* 0x000fe200048070ff */
[----:B------:R1:W-:Y:S01]  /*6ce0*/  @!P4 STG.E.U8 desc[UR18][R18.64+0x9], R25 ;  /* 0x000009191200c986 */ /* 0x0003e2000c101112 */
[C---:B------:R-:W-:Y:S01]  /*6cf0*/  ISETP.LT.OR P4, PT, R6.reuse, 0x12, !P0 ;  /* 0x000000120600780c */ /* 0x040fe20004781670 */
[----:B------:R-:W-:Y:S01]  /*6d00*/  FMUL R133, R133, R14 ;  /* 0x0000000e85857220 */ /* 0x000fe20000400000 */
[----:B0-----:R-:W-:Y:S01]  /*6d10*/  F2FP.SATFINITE.E4M3.F32.PACK_AB_MERGE_C R5, RZ, R138, RZ ;  /* 0x0000008aff05723e */ /* 0x001fe200048070ff */
[----:B------:R-:W-:Y:S01]  /*6d20*/  @!P5 STG.E.U8 desc[UR18][R20.64+0x10], R143 ;  /* 0x0000108f1400d986 */ /* 0x000fe2000c101112 */
[----:B------:R-:W-:Y:S01]  /*6d30*/  ISETP.LT.OR P5, PT, R6, 0x19, !P1 ;  /* 0x000000190600780c */ /* 0x000fe20004fa1670 */
[-C--:B------:R-:W-:Y:S01]  /*6d40*/  FMUL R128, R128, R14.reuse ;  /* 0x0000000e80807220 */ /* 0x080fe20000400000 */
[----:B------:R-:W-:Y:S01]  /*6d50*/  F2FP.SATFINITE.E4M3.F32.PACK_AB_MERGE_C R135, RZ, R135, RZ ;  /* 0x00000087ff87723e */ /* 0x000fe200048070ff */
[----:B------:R0:W-:Y:S01]  /*6d60*/  @!P6 STG.E.U8 desc[UR18][R20.64+0x11], R5 ;  /* 0x000011051400e986 */ /* 0x0001e2000c101112 */
[----:B------:R-:W-:Y:S01]  /*6d70*/  ISETP.LT.OR P6, PT, R6, 0x1a, !P1 ;  /* 0x0000001a0600780c */ /* 0x000fe20004fc1670 */
[-C--:B------:R-:W-:Y:S01]  /*6d80*/  FMUL R131, R131, R14.reuse ;  /* 0x0000000e83837220 */ /* 0x080fe20000400000 */
[----:B------:R-:W-:Y:S01]  /*6d90*/  FMUL R126, R126, R14 ;  /* 0x0000000e7e7e7220 */ /* 0x000fe20000400000 */
[----:B-1----:R-:W-:Y:S01]  /*6da0*/  F2FP.SATFINITE.E4M3.F32.PACK_AB_MERGE_C R25, RZ, R136, RZ ;  /* 0x00000088ff19723e */ /* 0x002fe200048070ff */
[----:B------:R-:W-:Y:S01]  /*6db0*/  @!P3 STG.E.U8 desc[UR18][R18.64+0x10], R141 ;  /* 0x0000108d1200b986 */ /* 0x000fe2000c101112 */
[C---:B------:R-:W-:Y:S01]  /*6dc0*/  ISETP.LT.OR P3, PT, R6.reuse, 0x19, !P0 ;  /* 0x000000190600780c */ /* 0x040fe20004761670 */
        /* <DEDUP_REMOVED lines=37> */
[-C--:B------:R-:W-:Y:S01]  /*7020*/  FMUL R114, R114, R14.reuse ;  /* 0x0000000e72727220 */ /* 0x080fe20000400000 */
        /* <DEDUP_REMOVED lines=81> */
[C---:B------:R-:W-:Y:S01]  /*7540*/  ISETP.LT.OR P6, PT, R6.reuse, 0x52, !P1 ;  /* 0x000000520600780c */ /* 0x040fe20004fc1670 */
        /* <DEDUP_REMOVED lines=22> */
[----:B------:R-:W-:-:S02]  /*76b0*/  ISETP.LT.OR P3, PT, R6, 0x59, !P0 ;  /* 0x000000590600780c */ /* 0x000fc40004761670 */
[----:B------:R-:W-:Y:S01]  /*76c0*/  F2FP.SATFINITE.E4M3.F32.PACK_AB_MERGE_C R93, RZ, R93, RZ ;  /* 0x0000005dff5d723e */ /* 0x000fe200048070ff */
[----:B------:R1:W-:Y:S01]  /*76d0*/  @!P4 STG.E.U8 desc[UR18][R18.64+0x51], R25 ;  /* 0x000051191200c986 */ /* 0x0003e2000c101112 */
[C---:B------:R-:W-:Y:S02]  /*76e0*/  ISETP.LT.OR P4, PT, R6.reuse, 0x5a, !P0 ;  /* 0x0000005a0600780c */ /* 0x040fe40004781670 */
[----:B0-----:R-:W-:Y:S01]  /*76f0*/  F2FP.SATFINITE.E4M3.F32.PACK_AB_MERGE_C R5, RZ, R102, RZ ;  /* 0x00000066ff05723e */ /* 0x001fe200048070ff */
[----:B------:R-:W-:Y:S01]  /*7700*/  @!P5 STG.E.U8 desc[UR18][R20.64+0x58], R107 ;  /* 0x0000586b1400d986 */ /* 0x000fe2000c101112 */
[C---:B------:R-:W-:Y:S02]  /*7710*/  ISETP.LT.OR P5, PT, R6.reuse, 0x61, !P1 ;  /* 0x000000610600780c */ /* 0x040fe40004fa1670 */
[----:B------:R-:W-:Y:S01]  /*7720*/  F2FP.SATFINITE.E4M3.F32.PACK_AB_MERGE_C R23, RZ, R23, RZ ;  /* 0x00000017ff17723e */ /* 0x000fe200048070ff */
[----:B------:R0:W-:Y:S01]  /*7730*/  @!P6 STG.E.U8 desc[UR18][R20.64+0x59], R5 ;  /* 0x000059051400e986 */ /* 0x0001e2000c101112 */
[----:B------:R-:W-:-:S02]  /*7740*/  ISETP.LT.OR P6, PT, R6, 0x62, !P1 ;  /* 0x000000620600780c */ /* 0x000fc40004fc1670 */
[----:B------:R-:W-:Y:S01]  /*7750*/  F2FP.SATFINITE.E4M3.F32.PACK_AB_MERGE_C R89, RZ, R89, RZ ;  /* 0x00000059ff59723e */ /* 0x000fe200048070ff */
[----:B------:R-:W-:Y:S01]  /*7760*/  @!P3 STG.E.U8 desc[UR18][R18.64+0x58], R105 ;  /* 0x000058691200b986 */ /* 0x000fe2000c101112 */
[----:B-1----:R-:W-:Y:S02]  /*7770*/  F2FP.SATFINITE.E4M3.F32.PACK_AB_MERGE_C R25, RZ, R100, RZ ;  /* 0x00000064ff19723e */ /* 0x002fe400048070ff */
[C---:B------:R-:W-:Y:S02]  /*7780*/  ISETP.LT.OR P3, PT, R6.reuse, 0x61, !P0 ;  /* 0x000000610600780c */ /* 0x040fe40004761670 */
[----:B------:R-:W-:Y:S01]  /*7790*/  F2FP.SATFINITE.E4M3.F32.PACK_AB_MERGE_C R27, RZ, R88, RZ ;  /* 0x00000058ff1b723e */ /* 0x000fe200048070ff */
[----:B------:R1:W-:Y:S01]  /*77a0*/  @!P4 STG.E.U8 desc[UR18][R18.64+0x59], R25 ;  /* 0x000059191200c986 */ /* 0x0003e2000c101112 */
[C---:B------:R-:W-:Y:S02]  /*77b0*/  ISETP.LT.OR P4, PT, R6.reuse, 0x62, !P0 ;  /* 0x000000620600780c */ /* 0x040fe40004781670 */
[----:B0-----:R-:W-:Y:S01]  /*77c0*/  F2FP.SATFINITE.E4M3.F32.PACK_AB_MERGE_C R5, RZ, R98, RZ ;  /* 0x00000062ff05723e */ /* 0x001fe200048070ff */
[----:B------:R-:W-:Y:S01]  /*77d0*/  @!P5 STG.E.U8 desc[UR18][R20.64+0x60], R101 ;  /* 0x000060651400d986 */ /* 0x000fe2000c101112 */
[----:B------:R-:W-:-:S03]  /*77e0*/  ISETP.LT.OR P5, PT, R6, 0x69, !P1 ;  /* 0x000000690600780c */ /* 0x000fc60004fa1670 */
[----:B------:R0:W-:Y:S01]  /*77f0*/  @!P6 STG.E.U8 desc[UR18][R20.64+0x61], R5 ;  /* 0x000061051400e986 */ /* 0x0001e2000c101112 */
[C---:B------:R-:W-:Y:S02]  /*7800*/  ISETP.LT.OR P6, PT, R6.reuse, 0x6a, !P1 ;  /* 0x0000006a0600780c */ /* 0x040fe40004fc1670 */
[----:B-1----:R-:W-:Y:S01]  /*7810*/  F2FP.SATFINITE.E4M3.F32.PACK_AB_MERGE_C R25, RZ, R96, RZ ;  /* 0x00000060ff19723e */ /* 0x002fe200048070ff */
[----:B------:R-:W-:Y:S01]  /*7820*/  @!P3 STG.E.U8 desc[UR18][R18.64+0x60], R103 ;  /* 0x000060671200b986 */ /* 0x000fe2000c101112 */
[----:B------:R-:W-:-:S03]  /*7830*/  ISETP.LT.OR P3, PT, R6, 0x69, !P0 ;  /* 0x000000690600780c */ /* 0x000fc60004761670 */
        /* <DEDUP_REMOVED lines=12> */
[C---:B------:R-:W-:Y:S01]  /*7900*/  ISETP.LT.OR P1, PT, R6.reuse, 0x7a, !P1 ;  /* 0x0000007a0600780c */ /* 0x040fe20004f21670 */
[----:B------:R2:W-:Y:S01]  /*7910*/  @!P5 STG.E.U8 desc[UR18][R20.64+0x70], R95 ;  /* 0x0000705f1400d986 */ /* 0x0005e2000c101112 */
[C---:B------:R-:W-:Y:S02]  /*7920*/  ISETP.LT.OR P5, PT, R6.reuse, 0x72, !P0 ;  /* 0x000000720600780c */ /* 0x040fe400047a1670 */
[----:B0-----:R-:W-:Y:S01]  /*7930*/  F2FP.SATFINITE.E4M3.F32.PACK_AB_MERGE_C R5, RZ, R90, RZ ;  /* 0x0000005aff05723e */ /* 0x001fe200048070ff */
[----:B------:R2:W-:Y:S01]  /*7940*/  @!P6 STG.E.U8 desc[UR18][R20.64+0x71], R91 ;  /* 0x0000715b1400e986 */ /* 0x0005e2000c101112 */
[C---:B------:R-:W-:Y:S02]  /*7950*/  ISETP.LT.OR P6, PT, R6.reuse, 0x79, !P0 ;  /* 0x000000790600780c */ /* 0x040fe400047c1670 */
[----:B------:R-:W-:Y:S01]  /*7960*/  ISETP.LT.OR P0, PT, R6, 0x7a, !P0 ;  /* 0x0000007a0600780c */ /* 0x000fe20004701670 */
[----:B------:R2:W-:Y:S01]  /*7970*/  @!P3 STG.E.U8 desc[UR18][R18.64+0x70], R93 ;  /* 0x0000705d1200b986 */ /* 0x0005e2000c101112 */
[----:B-1----:R-:W-:-:S05]  /*7980*/  F2FP.SATFINITE.E4M3.F32.PACK_AB_MERGE_C R25, RZ, R22, RZ ;  /* 0x00000016ff19723e */ /* 0x002fca00048070ff */
[----:B------:R2:W-:Y:S04]  /*7990*/  @!P5 STG.E.U8 desc[UR18][R18.64+0x71], R5 ;  /* 0x000071051200d986 */ /* 0x0005e8000c101112 */
[----:B------:R2:W-:Y:S04]  /*79a0*/  @!P4 STG.E.U8 desc[UR18][R20.64+0x78], R23 ;  /* 0x000078171400c986 */ /* 0x0005e8000c101112 */
[----:B------:R2:W-:Y:S04]  /*79b0*/  @!P1 STG.E.U8 desc[UR18][R20.64+0x79], R25 ;  /* 0x0000791914009986 */ /* 0x0005e8000c101112 */
[----:B------:R2:W-:Y:S04]  /*79c0*/  @!P6 STG.E.U8 desc[UR18][R18.64+0x78], R89 ;  /* 0x000078591200e986 */ /* 0x0005e8000c101112 */
[----:B------:R2:W-:Y:S02]  /*79d0*/  @!P0 STG.E.U8 desc[UR18][R18.64+0x79], R27 ;  /* 0x0000791b12008986 */ /* 0x0005e4000c101112 */
.L_x_169:
[----:B------:R-:W-:Y:S05]  /*79e0*/  BSYNC B0 ;  /* 0x0000000000007941 */ /* 0x000fea0003800000 */
.L_x_39:
[C---:B------:R-:W-:Y:S01]  /*79f0*/  LEA R2, P0, R8.reuse, R2, 0x1 ;  /* 0x0000000208027211 */ /* 0x040fe200078008ff */
[----:B------:R-:W-:Y:S01]  /*7a00*/  ULDC.64 UR6, c[0x0][0x650] ;  /* 0x0001940000067ab9 */ /* 0x000fe20000000a00 */
[----:B-----5:R-:W-:Y:S01]  /*7a10*/  IMAD.U32 R4, RZ, RZ, UR16 ;  /* 0x00000010ff047e24 */ /* 0x020fe2000f8e00ff */
[----:B0-2---:R-:W-:Y:S01]  /*7a20*/  PRMT R18, RZ, 0x7610, R18 ;  /* 0x00007610ff127816 */ /* 0x005fe20000000012 */
[----:B------:R-:W-:Y:S01]  /*7a30*/  IMAD.MOV.U32 R6, RZ, RZ, -0x1 ;  /* 0xffffffffff067424 */ /* 0x000fe200078e00ff */
[----:B------:R-:W-:Y:S01]  /*7a40*/  LEA.HI.X R3, R8, R3, R0, 0x1, P0 ;  /* 0x0000000308037211 */ /* 0x000fe200000f0c00 */
[----:B------:R0:W-:Y:S01]  /*7a50*/  SYNCS.ARRIVE.TRANS64.A1T0 RZ, [R4+UR21], RZ ;  /* 0x000000ff04ff79a7 */ /* 0x0001e20008100015 */
[----:B------:R-:W-:Y:S01]  /*7a60*/  ISETP.GE.U32.AND P0, PT, R2, UR6, PT ;  /* 0x0000000602007c0c */ /* 0x000fe2000bf06070 */
[----:B------:R-:W-:-:S03]  /*7a70*/  IMAD.MOV.U32 R5, RZ, RZ, -0x1 ;  /* 0xffffffffff057424 */ /* 0x000fc600078e00ff */
[----:B------:R-:W-:Y:S01]  /*7a80*/  ISETP.GE.U32.AND.EX P0, PT, R3, UR7, PT, P0 ;  /* 0x0000000703007c0c */ /* 0x000fe2000bf06100 */
[----:B0-----:R-:W-:-:S12]  /*7a90*/  IMAD.MOV.U32 R4, RZ, RZ, -0x1 ;  /* 0xffffffffff047424 */ /* 0x001fd800078e00ff */
[----:B------:R-:W-:Y:S05]  /*7aa0*/  @P0 BRA `(.L_x_170) ;  /* 0x0000000400600947 */ /* 0x000fea0003800000 */
[----:B------:R-:W0:Y:S01]  /*7ab0*/  S2R R28, SR_CTAID.X ;  /* 0x00000000001c7919 */ /* 0x000e220000002500 */
[----:B------:R-:W2:Y:S01]  /*7ac0*/  LDC.64 R22, c[0x0][0x628] ;  /* 0x00018a00ff167b82 */ /* 0x000ea20000000a00 */
[----:B------:R-:W-:Y:S01]  /*7ad0*/  ULDC UR6, c[0x0][0x150] ;  /* 0x0000540000067ab9 */ /* 0x000fe20000000800 */
[----:B-1--4-:R-:W-:Y:S01]  /*7ae0*/  IMAD.MOV.U32 R20, RZ, RZ, R2 ;  /* 0x000000ffff147224 */ /* 0x012fe200078e0002 */
[----:B------:R-:W1:Y:S01]  /*7af0*/  S2R R30, SR_CTAID.Y ;  /* 0x00000000001e7919 */ /* 0x000e620000002600 */
[----:B------:R-:W-:-:S04]  /*7b00*/  IMAD.MOV.U32 R21, RZ, RZ, R3 ;  /* 0x000000ffff157224 */ /* 0x000fc800078e0003 */
[----:B------:R-:W4:Y:S08]  /*7b10*/  LDC R31, c[0x0][0x144] ;  /* 0x00005100ff1f7b82 */ /* 0x000f300000000800 */
[----:B------:R-:W1:Y:S08]  /*7b20*/  LDC R6, c[0x0][0x630] ;  /* 0x00018c00ff067b82 */ /* 0x000e700000000800 */
[----:B------:R-:W1:Y:S01]  /*7b30*/  LDC.64 R26, c[0x0][0x620] ;  /* 0x00018800ff1a7b82 */ /* 0x000e620000000a00 */
[----:B--2---:R-:W-:-:S04]  /*7b40*/  ISETP.NE.U32.AND P0, PT, R22, RZ, PT ;  /* 0x000000ff1600720c */ /* 0x004fc80003f05070 */
[----:B------:R-:W-:Y:S02]  /*7b50*/  ISETP.NE.AND.EX P0, PT, R23, RZ, PT, P0 ;  /* 0x000000ff1700720c */ /* 0x000fe40003f05300 */
[----:B0-----:R-:W-:-:S05]  /*7b60*/  I2FP.F32.U32 R4, R28 ;  /* 0x0000001c00047245 */ /* 0x001fca0000201000 */
[----:B------:R-:W-:-:S04]  /*7b70*/  FMUL R4, R4, UR6 ;  /* 0x0000000604047c20 */ /* 0x000fc80008400000 */
[----:B------:R0:W2:Y:S02]  /*7b80*/  F2I.U32.TRUNC.NTZ R29, R4 ;  /* 0x00000004001d7305 */ /* 0x0000a4000020f000 */
[----:B----4-:R-:W-:Y:S05]  /*7b90*/  @!P0 BRA `(.L_x_171) ;  /* 0x0000000000288947 */ /* 0x010fea0003800000 */
[----:B------:R-:W4:Y:S02]  /*7ba0*/  LDC R5, c[0x0][0x634] ;  /* 0x00018d00ff057b82 */ /* 0x000f240000000800 */
[----:B----4-:R-:W-:-:S05]  /*7bb0*/  IADD3 R21, P0, R2, R5, RZ ;  /* 0x0000000502157210 */ /* 0x010fca0007f1e0ff */
[----:B---3--:R-:W-:-:S04]  /*7bc0*/  IMAD.X R25, RZ, RZ, R3, P0 ;  /* 0x000000ffff197224 */ /* 0x008fc800000e0603 */
[----:B0-----:R-:W-:-:S04]  /*7bd0*/  IMAD.WIDE.U32 R4, R25, R22, RZ ;  /* 0x0000001619047225 */ /* 0x001fc800078e00ff */
[----:B------:R-:W-:-:S04]  /*7be0*/  IMAD.WIDE.U32 R18, P0, R21, R23, R4 ;  /* 0x0000001715127225 */ /* 0x000fc80007800004 */
[----:B------:R-:W-:-:S04]  /*7bf0*/  IMAD.WIDE.U32 R4, R21, R22, RZ ;  /* 0x0000001615047225 */ /* 0x000fc800078e00ff */
[----:B------:R-:W-:Y:S01]  /*7c00*/  IMAD.X R21, RZ, RZ, RZ, P0 ;  /* 0x000000ffff157224 */ /* 0x000fe200000e06ff */
[----:B------:R-:W-:Y:S01]  /*7c10*/  IADD3 RZ, P0, R5, R18, RZ ;  /* 0x0000001205ff7210 */ /* 0x000fe20007f1e0ff */
[----:B------:R-:W-:-:S04]  /*7c20*/  IMAD.MOV.U32 R20, RZ, RZ, R19 ;  /* 0x000000ffff147224 */ /* 0x000fc800078e0013 */
[----:B------:R-:W-:-:S08]  /*7c30*/  IMAD.WIDE.U32.X R20, R25, R23, R20, P0 ;  /* 0x0000001719147225 */ /* 0x000fd000000e0414 */
.L_x_171:
[-CC-:B-1-3--:R-:W-:Y:S01]  /*7c40*/  SHF.R.U64 R24, R20, R6.reuse, R21.reuse ;  /* 0x0000000614187219 */ /* 0x18afe20000001215 */
[----:B------:R-:W1:Y:S01]  /*7c50*/  LDC.64 R34, c[0x0][0x640] ;  /* 0x00019000ff227b82 */ /* 0x000e620000000a00 */
[----:B0-----:R-:W-:Y:S01]  /*7c60*/  SHF.R.U32.HI R4, RZ, R6, R21 ;  /* 0x00000006ff047219 */ /* 0x001fe20000011615 */
[----:B--2---:R-:W-:Y:S01]  /*7c70*/  IMAD.MOV R29, RZ, RZ, -R29 ;  /* 0x000000ffff1d7224 */ /* 0x004fe200078e0a1d */
[----:B------:R-:W-:Y:S01]  /*7c80*/  IADD3 R19, P0, RZ, -R24, RZ ;  /* 0x80000018ff137210 */ /* 0x000fe20007f1e0ff */
[----:B------:R-:W-:Y:S01]  /*7c90*/  ULDC UR6, c[0x0][0x154] ;  /* 0x0000550000067ab9 */ /* 0x000fe20000000800 */
[----:B------:R-:W-:Y:S02]  /*7ca0*/  IMAD.MOV.U32 R21, RZ, RZ, 0x1 ;  /* 0x00000001ff157424 */ /* 0x000fe400078e00ff */
[----:B------:R-:W-:Y:S01]  /*7cb0*/  IMAD R29, R31, R29, R28 ;  /* 0x0000001d1f1d7224 */ /* 0x000fe200078e021c */
[----:B------:R-:W0:Y:S01]  /*7cc0*/  LDC R18, c[0x0][0x618] ;  /* 0x00018600ff127b82 */ /* 0x000e220000000800 */
[----:B------:R-:W-:-:S04]  /*7cd0*/  IMAD.X R5, RZ, RZ, ~R4, P0 ;  /* 0x000000ffff057224 */ /* 0x000fc800000e0e04 */
[-C--:B------:R-:W-:Y:S02]  /*7ce0*/  IMAD R6, R5, R26.reuse, RZ ;  /* 0x0000001a05067224 */ /* 0x080fe400078e02ff */
[C---:B------:R-:W-:Y:S01]  /*7cf0*/  IMAD.WIDE.U32 R4, R19.reuse, R26, R2 ;  /* 0x0000001a13047225 */ /* 0x040fe200078e0002 */
[----:B------:R-:W2:Y:S03]  /*7d00*/  LDC R20, c[0x0][0x608] ;  /* 0x00018200ff147b82 */ /* 0x000ea60000000800 */
[----:B------:R-:W-:Y:S01]  /*7d10*/  IMAD R19, R19, R27, R6 ;  /* 0x0000001b13137224 */ /* 0x000fe200078e0206 */
[----:B------:R-:W-:-:S03]  /*7d20*/  I2FP.F32.U32 R6, R30 ;  /* 0x0000001e00067245 */ /* 0x000fc60000201000 */
[----:B------:R-:W-:Y:S01]  /*7d30*/  IMAD.IADD R5, R5, 0x1, R19 ;  /* 0x0000000105057824 */ /* 0x000fe200078e0213 */
[----:B------:R-:W3:Y:S01]  /*7d40*/  LDC R32, c[0x0][0x658] ;  /* 0x00019600ff207b82 */ /* 0x000ee20000000800 */
[----:B-1----:R-:W-:Y:S01]  /*7d50*/  ISETP.NE.U32.AND P0, PT, R34, RZ, PT ;  /* 0x000000ff2200720c */ /* 0x002fe20003f05070 */
[----:B------:R-:W-:-:S03]  /*7d60*/  IMAD.MOV.U32 R19, RZ, RZ, -0x1 ;  /* 0xffffffffff137424 */ /* 0x000fc600078e00ff */
[----:B------:R-:W-:-:S03]  /*7d70*/  ISETP.NE.AND.EX P0, PT, R35, RZ, PT, P0 ;  /* 0x000000ff2300720c */ /* 0x000fc60003f05300 */
[----:B------:R-:W1:Y:S01]  /*7d80*/  LDC R27, c[0x0][0x148] ;  /* 0x00005200ff1b7b82 */ /* 0x000e620000000800 */
[-CC-:B0-----:R-:W-:Y:S02]  /*7d90*/  SHF.R.U64 R22, R4, R18.reuse, R5.reuse ;  /* 0x0000001204167219 */ /* 0x181fe40000001205 */
[----:B------:R-:W-:Y:S01]  /*7da0*/  SHF.R.U32.HI R5, RZ, R18, R5 ;  /* 0x00000012ff057219 */ /* 0x000fe20000011605 */
[----:B------:R-:W-:-:S04]  /*7db0*/  FMUL R18, R6, UR6 ;  /* 0x0000000606127c20 */ /* 0x000fc80008400000 */
[----:B------:R-:W0:Y:S01]  /*7dc0*/  LDC R28, c[0x0][0x600] ;  /* 0x00018000ff1c7b82 */ /* 0x000e220000000800 */
[----:B------:R4:W0:Y:S01]  /*7dd0*/  F2I.U32.TRUNC.NTZ R25, R18 ;  /* 0x0000001200197305 */ /* 0x000822000020f000 */
[-CC-:B--2---:R-:W-:Y:S02]  /*7de0*/  SHF.R.U64 R6, R22, R20.reuse, R5.reuse ;  /* 0x0000001416067219 */ /* 0x184fe40000001205 */
[----:B------:R-:W-:-:S04]  /*7df0*/  SHF.R.U32.HI R5, RZ, R20, R5 ;  /* 0x00000014ff057219 */ /* 0x000fc80000011605 */
[----:B------:R-:W2:Y:S01]  /*7e00*/  LDC R33, c[0x0][0x648] ;  /* 0x00019200ff217b82 */ /* 0x000ea20000000800 */
[-CC-:B---3--:R-:W-:Y:S02]  /*7e10*/  SHF.R.U64 R26, R6, R32.reuse, R5.reuse ;  /* 0x00000020061a7219 */ /* 0x188fe40000001205 */
[-C--:B------:R-:W-:Y:S02]  /*7e20*/  SHF.L.U32 R19, R19, R32.reuse, RZ ;  /* 0x0000002013137219 */ /* 0x080fe400000006ff */
[-C--:B------:R-:W-:Y:S01]  /*7e30*/  SHF.R.U32.HI R5, RZ, R32.reuse, R5 ;  /* 0x00000020ff057219 */ /* 0x080fe20000011605 */
[----:B------:R-:W-:Y:S01]  /*7e40*/  IMAD.MOV.U32 R4, RZ, RZ, R26 ;  /* 0x000000ffff047224 */ /* 0x000fe200078e001a */
[----:B------:R-:W-:Y:S01]  /*7e50*/  SHF.L.U32 R32, R21, R32, RZ ;  /* 0x0000002015207219 */ /* 0x000fe200000006ff */
[----:B------:R-:W3:Y:S01]  /*7e60*/  LDC R36, c[0x0][0x638] ;  /* 0x00018e00ff247b82 */ /* 0x000ee20000000800 */
[----:B------:R-:W-:-:S07]  /*7e70*/  LOP3.LUT R31, RZ, R19, RZ, 0x33, !PT ;  /* 0x00000013ff1f7212 */ /* 0x000fce00078e33ff */
[----:B------:R-:W0:Y:S01]  /*7e80*/  LDC R37, c[0x0][0x610] ;  /* 0x00018400ff257b82 */ /* 0x000e220000000800 */
[----:B----4-:R-:W-:Y:S05]  /*7e90*/  @!P0 BRA `(.L_x_172) ;  /* 0x0000000000288947 */ /* 0x010fea0003800000 */
[----:B------:R-:W4:Y:S02]  /*7ea0*/  LDC R21, c[0x0][0x64c] ;  /* 0x00019300ff157b82 */ /* 0x000f240000000800 */
[----:B----4-:R-:W-:-:S05]  /*7eb0*/  IADD3 R21, P0, R26, R21, RZ ;  /* 0x000000151a157210 */ /* 0x010fca0007f1e0ff */
        /* <DEDUP_REMOVED lines=8> */
.L_x_172:
[----:B--2---:R-:W-:Y:S01]  /*7f40*/  SHF.R.U64 R4, R4, R33, R5 ;  /* 0x0000002104047219 */ /* 0x004fe20000001205 */
[----:B0-----:R-:W-:Y:S01]  /*7f50*/  VIADD R21, R28, 0xffffffff ;  /* 0xffffffff1c157836 */ /* 0x001fe20000000000 */
[----:B------:R-:W-:Y:S01]  /*7f60*/  LOP3.LUT R19, R6, R31, RZ, 0xc0, !PT ;  /* 0x0000001f06137212 */ /* 0x000fe200078ec0ff */
[----:B------:R-:W-:Y:S02]  /*7f70*/  IMAD.MOV R25, RZ, RZ, -R25 ;  /* 0x000000ffff197224 */ /* 0x000fe400078e0a19 */
[----:B------:R-:W-:Y:S02]  /*7f80*/  IMAD.MOV R5, RZ, RZ, -R4 ;  /* 0x000000ffff057224 */ /* 0x000fe400078e0a04 */
[----:B------:R-:W-:Y:S01]  /*7f90*/  IMAD R6, R32, R4, R19 ;  /* 0x0000000420067224 */ /* 0x000fe200078e0213 */
[----:B------:R-:W-:Y:S01]  /*7fa0*/  LOP3.LUT R19, R22, R21, RZ, 0xc0, !PT ;  /* 0x0000001516137212 */ /* 0x000fe200078ec0ff */
[----:B-1----:R-:W-:Y:S02]  /*7fb0*/  @P2 IMAD R29, R27, R25, R30 ;  /* 0x000000191b1d2224 */ /* 0x002fe400078e021e */
[----:B---3--:R-:W-:-:S02]  /*7fc0*/  IMAD R4, R5, R36, R26 ;  /* 0x0000002405047224 */ /* 0x008fc400078e021a */
[----:B------:R-:W-:Y:S02]  /*7fd0*/  IMAD R6, R6, R37, R29 ;  /* 0x0000002506067224 */ /* 0x000fe400078e021d */
[----:B------:R-:W-:Y:S02]  /*7fe0*/  IMAD R19, R4, R28, R19 ;  /* 0x0000001c04137224 */ /* 0x000fe400078e0213 */
[----:B------:R-:W-:Y:S02]  /*7ff0*/  IMAD.MOV.U32 R18, RZ, RZ, 0x1 ;  /* 0x00000001ff127424 */ /* 0x000fe400078e00ff */
[----:B------:R-:W-:Y:S01]  /*8000*/  IMAD.MOV.U32 R4, RZ, RZ, R24 ;  /* 0x000000ffff047224 */ /* 0x000fe200078e0018 */
[----:B------:R-:W-:Y:S02]  /*8010*/  SEL R5, R19, R6, !P2 ;  /* 0x0000000613057207 */ /* 0x000fe40005000000 */
[----:B------:R-:W-:-:S07]  /*8020*/  SEL R6, R6, R19, !P2 ;  /* 0x0000001306067207 */ /* 0x000fce0005000000 */
.L_x_170:
[----:B------:R-:W-:Y:S02]  /*8030*/  LOP3.LUT P0, RZ, R18, 0xff, RZ, 0xc0, !PT ;  /* 0x000000ff12ff7812 */ /* 0x000fe4000780c0ff */
[----:B------:R-:W-:-:S11]  /*8040*/  LOP3.LUT R150, R150, 0x1, RZ, 0x3c, !PT ;  /* 0x0000000196967812 */ /* 0x000fd600078e3cff */
[----:B------:R-:W-:Y:S05]  /*8050*/  @P0 BRA `(.L_x_173) ;  /* 0xffffff9400680947 */ /* 0x000fea000383ffff */
[----:B------:R-:W-:Y:S05]  /*8060*/  EXIT ;  /* 0x000000000000794d */ /* 0x000fea0003800000 */
.L_x_17:
[----:B------:R-:W-:-:S08]  /*8070*/  ISETP.NE.AND P0, PT, R18, RZ, PT ;  /* 0x000000ff1200720c */ /* 0x000fd00003f05270 */
[----:B--23-5:R-:W0:-:S00]  /*8080*/  USETMAXREG.DEALLOC.CTAPOOL 0x28 ;  /* 0x00000028000079c8 */ /* 0x02ce0000080e0500 */
[----:B------:R-:W-:Y:S05]  /*8090*/  @P0 EXIT ;  /* 0x000000000000094d */ /* 0x000fea0003800000 */
[----:B0-----:R-:W-:Y:S01]  /*80a0*/  LOP3.LUT P0, RZ, R20, 0xff, RZ, 0xc0, !PT ;  /* 0x000000ff14ff7812 */ /* 0x001fe2000780c0ff */
[----:B------:R-:W-:Y:S02]  /*80b0*/  IMAD.MOV.U32 R12, RZ, RZ, 0x1 ;  /* 0x00000001ff0c7424 */ /* 0x000fe400078e00ff */
[----:B------:R-:W-:-:S10]  /*80c0*/  IMAD.MOV.U32 R15, RZ, RZ, RZ ;  /* 0x000000ffff0f7224 */ /* 0x000fd400078e00ff */
[----:B------:R-:W-:Y:S05]  /*80d0*/  @!P0 BRA `(.L_x_174) ;  /* 0x0000000c00608947 */ /* 0x000fea0003800000 */
[----:B------:R-:W0:Y:S01]  /*80e0*/  S2UR UR9, SR_CgaCtaId ;  /* 0x00000000000979c3 */ /* 0x000e220000008800 */
[----:B------:R-:W-:Y:S01]  /*80f0*/  ULDC UR5, c[0x0][0x658] ;  /* 0x0001960000057ab9 */ /* 0x000fe20000000800 */
[----:B------:R-:W-:Y:S01]  /*8100*/  UMOV UR10, 0xffffffff ;  /* 0xffffffff000a7882 */ /* 0x000fe20000000000 */
[----:B------:R-:W-:Y:S01]  /*8110*/  UMOV UR11, 0x1 ;  /* 0x00000001000b7882 */ /* 0x000fe20000000000 */
[----:B------:R-:W-:Y:S01]  /*8120*/  USHF.L.U32 UR10, UR10, UR5, URZ ;  /* 0x000000050a0a7299 */ /* 0x000fe2000800063f */
[----:B------:R-:W-:Y:S01]  /*8130*/  LOP3.LUT P0, RZ, R11, 0x1f, RZ, 0xc0, !PT ;  /* 0x0000001f0bff7812 */ /* 0x000fe2000780c0ff */
[----:B------:R-:W-:Y:S01]  /*8140*/  BSSY B0, `(.L_x_174) ;  /* 0x00000d1000007945 */ /* 0x000fe20003800000 */
[C---:B------:R-:W-:Y:S01]  /*8150*/  ISETP.NE.AND P3, PT, R10.reuse, RZ, PT ;  /* 0x000000ff0a00720c */ /* 0x040fe20003f65270 */
[----:B------:R-:W-:Y:S01]  /*8160*/  ULOP3.LUT UR14, URZ, UR10, URZ, 0x33, !UPT ;  /* 0x0000000a3f0e7292 */ /* 0x000fe2000f8e333f */
[----:B------:R-:W-:Y:S01]  /*8170*/  ISETP.NE.OR P0, PT, R10, RZ, !P0 ;  /* 0x000000ff0a00720c */ /* 0x000fe20004705670 */
[----:B------:R-:W-:Y:S01]  /*8180*/  IMAD.MOV.U32 R14, RZ, RZ, 0x1 ;  /* 0x00000001ff0e7424 */ /* 0x000fe200078e00ff */
[----:B------:R-:W-:Y:S01]  /*8190*/  LOP3.LUT R13, R7, 0x2, RZ, 0xfc, !PT ;  /* 0x00000002070d7812 */ /* 0x000fe200078efcff */
[----:B------:R-:W-:Y:S01]  /*81a0*/  IMAD.MOV.U32 R12, RZ, RZ, 0x1 ;  /* 0x00000001ff0c7424 */ /* 0x000fe200078e00ff */
[----:B------:R-:W-:Y:S01]  /*81b0*/  ULDC UR4, c[0x0][0x600] ;  /* 0x0001800000047ab9 */ /* 0x000fe20000000800 */
[----:B------:R-:W-:Y:S01]  /*81c0*/  IMAD.MOV.U32 R15, RZ, RZ, RZ ;  /* 0x000000ffff0f7224 */ /* 0x000fe200078e00ff */
[----:B------:R-:W-:Y:S01]  /*81d0*/  UMOV UR15, 0x5 ;  /* 0x00000005000f7882 */ /* 0x000fe20000000000 */
[----:B------:R-:W-:-:S02]  /*81e0*/  UIADD3 UR25, UR13, 0x1, URZ ;  /* 0x000000010d197890 */ /* 0x000fc4000fffe03f */
[----:B------:R-:W-:Y:S02]  /*81f0*/  UIADD3 UR4, UR4, -0x1, URZ ;  /* 0xffffffff04047890 */ /* 0x000fe4000fffe03f */
[----:B------:R-:W-:Y:S01]  /*8200*/  USHF.L.U32 UR5, UR11, UR5, URZ ;  /* 0x000000050b057299 */ /* 0x000fe2000800063f */
[----:B------:R-:W-:Y:S01]  /*8210*/  ULDC.64 UR26, c[0x0][0x198] ;  /* 0x00006600001a7ab9 */ /* 0x000fe20000000a00 */
[----:B0-----:R-:W-:Y:S02]  /*8220*/  ULOP3.LUT UR8, UR9, 0x1, URZ, 0xc0, !UPT ;  /* 0x0000000109087892 */ /* 0x001fe4000f8ec03f */
[----:B------:R-:W-:Y:S02]  /*8230*/  USHF.R.U32.HI UR28, URZ, 0x1, UR9 ;  /* 0x000000013f1c7899 */ /* 0x000fe40008011609 */
[----:B------:R-:W-:Y:S02]  /*8240*/  USHF.L.U32 UR6, UR9, 0x6, URZ ;  /* 0x0000000609067899 */ /* 0x000fe4000800063f */
[----:B------:R-:W-:-:S02]  /*8250*/  USHF.L.U32 UR7, UR9, 0xb, URZ ;  /* 0x0000000b09077899 */ /* 0x000fc4000800063f */
[----:B------:R-:W-:Y:S02]  /*8260*/  ULOP3.LUT UR9, UR9, 0xfffffffe, URZ, 0xc0, !UPT ;  /* 0xfffffffe09097892 */ /* 0x000fe4000f8ec03f */
[----:B------:R-:W-:Y:S02]  /*8270*/  UISETP.GT.U32.AND UP0, UPT, UR8, 0xffff, UPT ;  /* 0x0000ffff0800788c */ /* 0x000fe4000bf04070 */
[----:B------:R-:W-:Y:S02]  /*8280*/  USHF.L.U32 UR10, UR11, UR9, URZ ;  /* 0x000000090b0a7299 */ /* 0x000fe4000800063f */
[----:B------:R-:W-:Y:S02]  /*8290*/  ULOP3.LUT UR9, UR9, 0x1, URZ, 0xfc, !UPT ;  /* 0x0000000109097892 */ /* 0x000fe4000f8efc3f */
[----:B------:R-:W-:Y:S02]  /*82a0*/  USEL UR8, UR8, 0xffff, !UP0 ;  /* 0x0000ffff08087887 */ /* 0x000fe4000c000000 */
[----:B------:R-:W-:-:S02]  /*82b0*/  USHF.L.U32 UR9, UR11, UR9, URZ ;  /* 0x000000090b097299 */ /* 0x000fc4000800063f */
[----:B------:R-:W-:Y:S02]  /*82c0*/  ULOP3.LUT UR8, UR8, 0xffff, URZ, 0xc0, !UPT ;  /* 0x0000ffff08087892 */ /* 0x000fe4000f8ec03f */
[----:B------:R-:W-:Y:S02]  /*82d0*/  ULOP3.LUT UR6, UR6, 0x40, URZ, 0xc0, !UPT ;  /* 0x0000004006067892 */ /* 0x000fe4000f8ec03f */
[----:B------:R-:W-:Y:S02]  /*82e0*/  ULOP3.LUT UR7, UR7, 0x800, URZ, 0xc0, !UPT ;  /* 0x0000080007077892 */ /* 0x000fe4000f8ec03f */
[----:B------:R-:W-:Y:S02]  /*82f0*/  ULOP3.LUT UR20, UR10, UR9, URZ, 0xfc, !UPT ;  /* 0x000000090a147292 */ /* 0x000fe4000f8efc3f */
[----:B------:R-:W-:-:S12]  /*8300*/  USHF.L.U32 UR15, UR15, UR8, URZ ;  /* 0x000000080f0f7299 */ /* 0x000fd8000800063f */
.L_x_186:
[----:B------:R-:W-:-:S03]  /*8310*/  UMOV UR8, 0xffffffff ;  /* 0xffffffff00087882 */ /* 0x000fc60000000000 */
[----:B------:R-:W-:Y:S05]  /*8320*/  BRA.DIV UR8, `(.L_x_175) ;  /* 0x0000000e08c87947 */ /* 0x000fea000b800000 */
[----:B------:R-:W-:-:S13]  /*8330*/  ELECT P1, URZ, PT ;  /* 0x00000000003f782f */ /* 0x000fda0003820000 */
.L_x_198:
[----:B------:R-:W0:Y:S01]  /*8340*/  LDC R10, c[0x0][0x28c] ;  /* 0x0000a300ff0a7b82 */ /* 0x000e220000000800 */
[----:B------:R-:W-:Y:S01]  /*8350*/  BSSY B1, `(.L_x_176) ;  /* 0x000003c000017945 */ /* 0x000fe20003800000 */
[----:B0-----:R-:W-:-:S13]  /*8360*/  ISETP.LT.OR P1, PT, R10, 0x1, !P1 ;  /* 0x000000010a00780c */ /* 0x001fda0004f21670 */
[----:B------:R-:W-:Y:S05]  /*8370*/  @P1 BRA `(.L_x_177) ;  /* 0x0000000000e41947 */ /* 0x000fea0003800000 */
[----:B------:R-:W-:Y:S01]  /*8380*/  LEA R10, R6, UR28, 0x1 ;  /* 0x0000001c060a7c11 */ /* 0x000fe2000f8e08ff */
[----:B------:R-:W-:Y:S01]  /*8390*/  IMAD.MOV.U32 R18, RZ, RZ, RZ ;  /* 0x000000ffff127224 */ /* 0x000fe200078e00ff */
[----:B------:R-:W-:Y:S01]  /*83a0*/  LEA R16, R5, UR6, 0x7 ;  /* 0x0000000605107c11 */ /* 0x000fe2000f8e38ff */
[----:B------:R-:W-:Y:S02]  /*83b0*/  IMAD.U32 R20, RZ, RZ, UR25 ;  /* 0x00000019ff147e24 */ /* 0x000fe4000f8e00ff */
[----:B------:R-:W-:Y:S02]  /*83c0*/  IMAD.MOV.U32 R5, RZ, RZ, R12 ;  /* 0x000000ffff057224 */ /* 0x000fe400078e000c */
[----:B------:R-:W-:Y:S02]  /*83d0*/  IMAD.MOV.U32 R6, RZ, RZ, R15 ;  /* 0x000000ffff067224 */ /* 0x000fe400078e000f */
[----:B------:R-:W-:-:S07]  /*83e0*/  IMAD.SHL.U32 R17, R10, 0x20, RZ ;  /* 0x000000200a117824 */ /* 0x000fce00078e00ff */
.L_x_181:
[----:B------:R-:W0:Y:S01]  /*83f0*/  S2R R11, SR_CgaCtaId ;  /* 0x00000000000b7919 */ /* 0x000e220000008800 */
[----:B------:R-:W-:-:S04]  /*8400*/  MOV R10, 0x400 ;  /* 0x00000400000a7802 */ /* 0x000fc80000000f00 */
[----:B0-----:R-:W-:Y:S02]  /*8410*/  LEA R21, R11, R10, 0x18 ;  /* 0x0000000a0b157211 */ /* 0x001fe400078ec0ff */
[----:B------:R-:W-:Y:S01]  /*8420*/  SHF.L.U32 R10, R5, 0x1f, RZ ;  /* 0x0000001f050a7819 */ /* 0x000fe200000006ff */
[----:B------:R-:W0:Y:S02]  /*8430*/  @!P3 LDC R11, c[0x0][0x500] ;  /* 0x00014000ff0bbb82 */ /* 0x000e240000000800 */
[----:B------:R-:W-:-:S04]  /*8440*/  IMAD R19, R6, 0x8, R21 ;  /* 0x0000000806137824 */ /* 0x000fc800078e0215 */
[----:B------:R-:W1:Y:S02]  /*8450*/  SYNCS.PHASECHK.TRANS64.TRYWAIT P1, [R19+URZ+0x18], R10 ;  /* 0x0000180a130075a7 */ /* 0x000e64000802017f */
[----:B-1----:R-:W-:Y:S05]  /*8460*/  @!P1 BRA `(.L_x_178) ;  /* 0x0000000c00989947 */ /* 0x002fea0003800000 */
.L_x_199:
[----:B-1----:R-:W-:Y:S01]  /*8470*/  PRMT R10, R13, 0x9910, RZ ;  /* 0x000099100d0a7816 */ /* 0x002fe200000000ff */
[----:B0-----:R0:W-:Y:S03]  /*8480*/  @!P3 SYNCS.ARRIVE.TRANS64 RZ, [R19+URZ], R11 ;  /* 0x0000000b13ffb9a7 */ /* 0x0011e6000800003f */
[----:B------:R-:W-:-:S13]  /*8490*/  ISETP.NE.AND P1, PT, R10, 0x2, PT ;  /* 0x000000020a00780c */ /* 0x000fda0003f25270 */
[----:B0-----:R-:W-:Y:S05]  /*84a0*/  @P1 BRA `(.L_x_179) ;  /* 0x0000000000041947 */ /* 0x001fea0003800000 */
[----:B------:R-:W-:Y:S01]  /*84b0*/  BPT.TRAP 0x1 ;  /* 0x000000040000795c */ /* 0x000fe20000300000 */
.L_x_179:
[----:B------:R-:W-:Y:S05]  /*84c0*/  @P0 BRA `(.L_x_180) ;  /* 0x0000000000040947 */ /* 0x000fea0003800000 */
[----:B------:R-:W-:Y:S01]  /*84d0*/  BPT.TRAP 0x1 ;  /* 0x000000040000795c */ /* 0x000fe20000300000 */
.L_x_180:
[----:B------:R-:W-:Y:S01]  /*84e0*/  LEA R10, R6, UR28, 0x1 ;  /* 0x0000001c060a7c11 */ /* 0x000fe2000f8e08ff */
[----:B------:R-:W-:Y:S01]  /*84f0*/  VIADD R20, R20, 0xffffffff ;  /* 0xffffffff14147836 */ /* 0x000fe20000000000 */
[----:B------:R-:W-:Y:S01]  /*8500*/  R2UR UR11, R6 ;  /* 0x00000000060b72ca */ /* 0x000fe200000e0000 */
[----:B------:R-:W-:Y:S01]  /*8510*/  UIADD3 UR16, UP0, UR26, 0xf0, URZ ;  /* 0x000000f01a107890 */ /* 0x000fe2000ff1e03f */
[----:B------:R-:W-:Y:S01]  /*8520*/  R2UR UR22, R21 ;  /* 0x00000000151672ca */ /* 0x000fe200000e0000 */
[----:B------:R-:W-:Y:S01]  /*8530*/  IMAD.U32 R10, R10, 0x400, R21 ;  /* 0x000004000a0a7824 */ /* 0x000fe200078e0015 */
[----:B------:R-:W-:Y:S01]  /*8540*/  R2UR UR23, R17 ;  /* 0x00000000111772ca */ /* 0x000fe200000e0000 */
[----:B------:R-:W-:Y:S01]  /*8550*/  UIADD3 UR30, UP1, UR26, 0x1f0, URZ ;  /* 0x000001f01a1e7890 */ /* 0x000fe2000ff3e03f */
[----:B------:R-:W-:Y:S01]  /*8560*/  R2UR UR9, R19 ;  /* 0x00000000130972ca */ /* 0x000fe200000e0000 */
[----:B------:R-:W-:Y:S01]  /*8570*/  UIADD3.X UR17, URZ, UR27, URZ, UP0, !UPT ;  /* 0x0000001b3f117290 */ /* 0x000fe200087fe43f */
[----:B------:R-:W-:Y:S01]  /*8580*/  R2UR UR8, R10 ;  /* 0x000000000a0872ca */ /* 0x000fe200000e0000 */
[----:B------:R-:W-:Y:S01]  /*8590*/  UPRMT UR21, URZ, 0x5410, UR15 ;  /* 0x000054103f157896 */ /* 0x000fe2000800000f */
[----:B------:R-:W-:Y:S01]  /*85a0*/  R2UR UR10, R18 ;  /* 0x00000000120a72ca */ /* 0x000fe200000e0000 */
[----:B------:R-:W-:Y:S01]  /*85b0*/  VIADD R6, R6, 0x1 ;  /* 0x0000000106067836 */ /* 0x000fe20000000000 */
[----:B------:R-:W-:Y:S01]  /*85c0*/  R2UR UR12, R4 ;  /* 0x00000000040c72ca */ /* 0x000fe200000e0000 */
[----:B------:R-:W-:Y:S01]  /*85d0*/  ULEA UR11, UR11, UR7, 0xc ;  /* 0x000000070b0b7291 */ /* 0x000fe2000f8e603f */
[----:B------:R-:W-:Y:S01]  /*85e0*/  R2UR UR24, R16 ;  /* 0x00000000101872ca */ /* 0x000fe200000e0000 */
[----:B------:R-:W-:Y:S01]  /*85f0*/  UPRMT UR29, URZ, 0x5410, UR20 ;  /* 0x000054103f1d7896 */ /* 0x000fe20008000014 */
[----:B------:R-:W-:Y:S01]  /*8600*/  ISETP.GT.AND P4, PT, R20, 0x1, PT ;  /* 0x000000011400780c */ /* 0x000fe20003f84270 */
[----:B------:R-:W-:Y:S01]  /*8610*/  UIADD3 UR22, UR22, 0x1900, UR11 ;  /* 0x0000190016167890 */ /* 0x000fe2000fffe00b */
[----:B------:R-:W-:Y:S01]  /*8620*/  ISETP.NE.AND P1, PT, R6, 0x3, PT ;  /* 0x000000030600780c */ /* 0x000fe20003f25270 */
[----:B------:R-:W-:Y:S01]  /*8630*/  UIADD3.X UR31, URZ, UR27, URZ, UP1, !UPT ;  /* 0x0000001b3f1f7290 */ /* 0x000fe20008ffe43f */
[----:B------:R-:W-:Y:S01]  /*8640*/  VIADD R18, R18, 0x20 ;  /* 0x0000002012127836 */ /* 0x000fe20000000000 */
[----:B------:R-:W-:Y:S01]  /*8650*/  UIADD3 UR8, UR8, 0x100, URZ ;  /* 0x0000010008087890 */ /* 0x000fe2000fffe03f */
[----:B------:R-:W-:Y:S01]  /*8660*/  SEL R10, RZ, 0x1, P1 ;  /* 0x00000001ff0a7807 */ /* 0x000fe20000800000 */
[----:B------:R-:W-:Y:S01]  /*8670*/  UMOV UR18, 0x0 ;  /* 0x0000000000127882 */ /* 0x000fe20000000000 */
[----:B------:R-:W-:Y:S01]  /*8680*/  UMOV UR19, 0x10000000 ;  /* 0x1000000000137882 */ /* 0x000fe20000000000 */
[----:B------:R-:W-:Y:S01]  /*8690*/  UMOV UR11, UR23 ;  /* 0x00000017000b7c82 */ /* 0x000fe20008000000 */
[----:B------:R-:W-:-:S02]  /*86a0*/  LOP3.LUT R5, R5, R10, RZ, 0x3c, !PT ;  /* 0x0000000a05057212 */ /* 0x000fc400078e3cff */
[----:B------:R-:W-:Y:S02]  /*86b0*/  SEL R6, R6, RZ, P1 ;  /* 0x000000ff06067207 */ /* 0x000fe40000800000 */
[----:B------:R0:W-:Y:S02]  /*86c0*/  UTMALDG.3D.MULTICAST [UR8], [UR16], UR21, desc[UR18] ;  /* 0x00001208100073b4 */ /* 0x0001e40008011815 */
[----:B0-----:R-:W-:Y:S01]  /*86d0*/  UMOV UR8, UR22 ;  /* 0x0000001600087c82 */ /* 0x001fe20008000000 */
[----:B------:R-:W-:Y:S02]  /*86e0*/  UMOV UR11, UR24 ;  /* 0x00000018000b7c82 */ /* 0x000fe40008000000 */
[----:B------:R0:W-:Y:S02]  /*86f0*/  UTMALDG.3D.MULTICAST [UR8], [UR30], UR29, desc[UR18] ;  /* 0x000012081e0073b4 */ /* 0x0001e4000801181d */
[----:B0-----:R-:W-:Y:S05]  /*8700*/  @P4 BRA `(.L_x_181) ;  /* 0xfffffffc00384947 */ /* 0x001fea000383ffff */
.L_x_177:
[----:B------:R-:W-:Y:S05]  /*8710*/  BSYNC B1 ;  /* 0x0000000000017941 */ /* 0x000fea0003800000 */
.L_x_176:
[----:B------:R-:W-:Y:S01]  /*8720*/  LOP3.LUT P5, RZ, R14, 0xff, RZ, 0xc0, !PT ;  /* 0x000000ff0eff7812 */ /* 0x000fe200078ac0ff */
[----:B------:R-:W-:Y:S01]  /*8730*/  VIADD R6, R15, UR13 ;  /* 0x0000000d0f067c36 */ /* 0x000fe20008000000 */
[----:B------:R-:W-:Y:S01]  /*8740*/  ULDC.64 UR8, c[0x0][0x650] ;  /* 0x0001940000087ab9 */ /* 0x000fe20000000a00 */
[----:B------:R-:W-:Y:S01]  /*8750*/  IMAD.U32 R11, RZ, RZ, UR13 ;  /* 0x0000000dff0b7e24 */ /* 0x000fe2000f8e00ff */
[----:B------:R-:W-:Y:S01]  /*8760*/  UISETP.GE.U32.AND UP0, UPT, UR13, 0x3, UPT ;  /* 0x000000030d00788c */ /* 0x000fe2000bf06070 */
[----:B------:R-:W-:Y:S01]  /*8770*/  BSSY B1, `(.L_x_182) ;  /* 0x000006b000017945 */ /* 0x000fe20003800000 */
[----:B------:R-:W-:Y:S02]  /*8780*/  ISETP.GT.U32.AND P1, PT, R6, 0x2, PT ;  /* 0x000000020600780c */ /* 0x000fe40003f24070 */
[----:B------:R-:W-:Y:S02]  /*8790*/  PRMT R14, RZ, 0x7610, R14 ;  /* 0x00007610ff0e7816 */ /* 0x000fe4000000000e */
[----:B------:R-:W-:-:S02]  /*87a0*/  ISETP.LT.U32.AND P1, PT, R11, 0x3, P1 ;  /* 0x000000030b00780c */ /* 0x000fc40000f21070 */
[----:B------:R-:W-:Y:S01]  /*87b0*/  PLOP3.LUT P4, PT, PT, PT, UP0, 0x80, 0x0 ;  /* 0x000000000000781c */ /* 0x000fe20003f8f008 */
[----:B------:R-:W0:Y:S01]  /*87c0*/  @P5 S2R R5, SR_CgaCtaId ;  /* 0x0000000000055919 */ /* 0x000e220000008800 */
[----:B------:R-:W-:-:S04]  /*87d0*/  @P5 MOV R4, 0x400 ;  /* 0x0000040000045802 */ /* 0x000fc80000000f00 */
[----:B0-----:R-:W-:Y:S01]  /*87e0*/  @P5 LEA R10, R5, R4, 0x18 ;  /* 0x00000004050a5211 */ /* 0x001fe200078ec0ff */
[----:B------:R-:W-:-:S03]  /*87f0*/  IMAD.WIDE.U32 R4, R6, -0x55555555, RZ ;  /* 0xaaaaaaab06047825 */ /* 0x000fc600078e00ff */
[----:B------:R0:W-:Y:S01]  /*8800*/  @P5 SYNCS.ARRIVE.TRANS64.A1T0 RZ, [R10+URZ+0x68], RZ ;  /* 0x000068ff0aff59a7 */ /* 0x0001e2000810003f */
[----:B------:R-:W-:Y:S01]  /*8810*/  IADD3 R2, P5, R2, R8, RZ ;  /* 0x0000000802027210 */ /* 0x000fe20007fbe0ff */
[----:B------:R-:W-:Y:S01]  /*8820*/  IMAD.MOV.U32 R4, RZ, RZ, -0x1 ;  /* 0xffffffffff047424 */ /* 0x000fe200078e00ff */
[----:B------:R-:W-:Y:S02]  /*8830*/  SHF.R.U32.HI R11, RZ, 0x1, R5 ;  /* 0x00000001ff0b7819 */ /* 0x000fe40000011605 */
[----:B------:R-:W-:Y:S01]  /*8840*/  SEL R5, RZ, 0x1, !P1 ;  /* 0x00000001ff057807 */ /* 0x000fe20004800000 */
[----:B------:R-:W-:Y:S01]  /*8850*/  IMAD.X R3, R3, 0x1, R0, P5 ;  /* 0x0000000103037824 */ /* 0x000fe200028e0600 */
[----:B------:R-:W-:Y:S01]  /*8860*/  ISETP.GE.U32.AND P1, PT, R2, UR8, PT ;  /* 0x0000000802007c0c */ /* 0x000fe2000bf26070 */
[----:B------:R-:W-:Y:S01]  /*8870*/  IMAD R15, R11, -0x3, R6 ;  /* 0xfffffffd0b0f7824 */ /* 0x000fe200078e0206 */
[----:B------:R-:W-:Y:S01]  /*8880*/  LOP3.LUT R12, R12, R5, RZ, 0x3c, !PT ;  /* 0x000000050c0c7212 */ /* 0x000fe200078e3cff */
[----:B------:R-:W-:Y:S01]  /*8890*/  IMAD.MOV.U32 R6, RZ, RZ, -0x1 ;  /* 0xffffffffff067424 */ /* 0x000fe200078e00ff */
[----:B------:R-:W-:Y:S01]  /*88a0*/  ISETP.GE.U32.AND.EX P1, PT, R3, UR9, PT, P1 ;  /* 0x0000000903007c0c */ /* 0x000fe2000bf26110 */
[----:B------:R-:W-:Y:S01]  /*88b0*/  IMAD.MOV.U32 R5, RZ, RZ, -0x1 ;  /* 0xffffffffff057424 */ /* 0x000fe200078e00ff */
[----:B------:R-:W-:-:S02]  /*88c0*/  @P4 LOP3.LUT R12, R12, 0x1, R11, 0x78, !PT ;  /* 0x000000010c0c4812 */ /* 0x000fc400078e780b */
[----:B0-----:R-:W-:-:S09]  /*88d0*/  PRMT R10, RZ, 0x7610, R10 ;  /* 0x00007610ff0a7816 */ /* 0x001fd2000000000a */
[----:B------:R-:W-:Y:S05]  /*88e0*/  @P1 BRA `(.L_x_183) ;  /* 0x00000004004c1947 */ /* 0x000fea0003800000 */
[----:B------:R-:W0:Y:S01]  /*88f0*/  S2R R17, SR_CTAID.X ;  /* 0x0000000000117919 */ /* 0x000e220000002500 */
[----:B------:R-:W-:Y:S01]  /*8900*/  ULDC.64 UR8, c[0x0][0x628] ;  /* 0x00018a0000087ab9 */ /* 0x000fe20000000a00 */
[----:B------:R-:W1:Y:S01]  /*8910*/  LDC R18, c[0x0][0x144] ;  /* 0x00005100ff127b82 */ /* 0x000e620000000800 */
[----:B------:R-:W-:Y:S01]  /*8920*/  ISETP.NE.U32.AND P1, PT, RZ, UR8, PT ;  /* 0x00000008ff007c0c */ /* 0x000fe2000bf25070 */
[----:B------:R-:W2:Y:S01]  /*8930*/  S2R R6, SR_CTAID.Y ;  /* 0x0000000000067919 */ /* 0x000ea20000002600 */
[----:B------:R-:W-:Y:S01]  /*8940*/  ULDC UR10, c[0x0][0x150] ;  /* 0x00005400000a7ab9 */ /* 0x000fe20000000800 */
[----:B------:R-:W-:Y:S01]  /*8950*/  ULDC UR11, c[0x0][0x630] ;  /* 0x00018c00000b7ab9 */ /* 0x000fe20000000800 */
[----:B------:R-:W-:Y:S01]  /*8960*/  ISETP.NE.AND.EX P1, PT, RZ, UR9, PT, P1 ;  /* 0x00000009ff007c0c */ /* 0x000fe2000bf25310 */
[----:B------:R-:W-:Y:S01]  /*8970*/  IMAD.MOV.U32 R4, RZ, RZ, R2 ;  /* 0x000000ffff047224 */ /* 0x000fe200078e0002 */
[----:B0-----:R-:W-:-:S05]  /*8980*/  I2FP.F32.U32 R5, R17 ;  /* 0x0000001100057245 */ /* 0x001fca0000201000 */
[----:B------:R-:W-:Y:S01]  /*8990*/  FMUL R20, R5, UR10 ;  /* 0x0000000a05147c20 */ /* 0x000fe20008400000 */
[----:B------:R-:W-:-:S05]  /*89a0*/  IMAD.MOV.U32 R5, RZ, RZ, R3 ;  /* 0x000000ffff057224 */ /* 0x000fca00078e0003 */
[----:B--2---:R-:W-:Y:S05]  /*89b0*/  @!P1 BRA `(.L_x_184) ;  /* 0x0000000000289947 */ /* 0x004fea0003800000 */
[----:B------:R-:W-:Y:S02]  /*89c0*/  ULDC UR10, c[0x0][0x634] ;  /* 0x00018d00000a7ab9 */ /* 0x000fe40000000800 */
[----:B------:R-:W-:-:S05]  /*89d0*/  IADD3 R5, P1, R2, UR10, RZ ;  /* 0x0000000a02057c10 */ /* 0x000fca000ff3e0ff */
[----:B------:R-:W-:-:S04]  /*89e0*/  IMAD.X R19, RZ, RZ, R3, P1 ;  /* 0x000000ffff137224 */ /* 0x000fc800008e0603 */
[----:B------:R-:W-:-:S04]  /*89f0*/  IMAD.WIDE.U32 R10, R19, UR8, RZ ;  /* 0x00000008130a7c25 */ /* 0x000fc8000f8e00ff */
[----:B------:R-:W-:-:S04]  /*8a00*/  IMAD.WIDE.U32 R10, P1, R5, UR9, R10 ;  /* 0x00000009050a7c25 */ /* 0x000fc8000f82000a */
[----:B------:R-:W-:-:S04]  /*8a10*/  IMAD.WIDE.U32 R4, R5, UR8, RZ ;  /* 0x0000000805047c25 */ /* 0x000fc8000f8e00ff */
[----:B------:R-:W-:Y:S01]  /*8a20*/  IMAD.MOV.U32 R4, RZ, RZ, R11 ;  /* 0x000000ffff047224 */ /* 0x000fe200078e000b */
[----:B------:R-:W-:Y:S01]  /*8a30*/  IADD3 RZ, P4, R5, R10, RZ ;  /* 0x0000000a05ff7210 */ /* 0x000fe20007f9e0ff */
[----:B------:R-:W-:-:S04]  /*8a40*/  IMAD.X R5, RZ, RZ, RZ, P1 ;  /* 0x000000ffff057224 */ /* 0x000fc800008e06ff */
[----:B------:R-:W-:-:S08]  /*8a50*/  IMAD.WIDE.U32.X R4, R19, UR9, R4, P4 ;  /* 0x0000000913047c25 */ /* 0x000fd0000a0e0404 */
.L_x_184:
[--C-:B------:R-:W-:Y:S01]  /*8a60*/  SHF.R.U64 R16, R4, UR11, R5.reuse ;  /* 0x0000000b04107c19 */ /* 0x100fe20008001205 */
[----:B------:R-:W0:Y:S01]  /*8a70*/  F2I.U32.TRUNC.NTZ R20, R20 ;  /* 0x0000001400147305 */ /* 0x000e22000020f000 */
[----:B------:R-:W-:Y:S01]  /*8a80*/  SHF.R.U32.HI R4, RZ, UR11, R5 ;  /* 0x0000000bff047c19 */ /* 0x000fe20008011605 */
[----:B------:R-:W-:Y:S01]  /*8a90*/  ULDC.64 UR8, c[0x0][0x620] ;  /* 0x0001880000087ab9 */ /* 0x000fe20000000a00 */
[----:B------:R-:W-:Y:S01]  /*8aa0*/  IADD3 R11, P1, RZ, -R16, RZ ;  /* 0x80000010ff0b7210 */ /* 0x000fe20007f3e0ff */
[----:B------:R-:W-:Y:S01]  /*8ab0*/  ULDC.64 UR10, c[0x0][0x640] ;  /* 0x00019000000a7ab9 */ /* 0x000fe20000000a00 */
[----:B------:R-:W2:Y:S03]  /*8ac0*/  LDC R21, c[0x0][0x148] ;  /* 0x00005200ff157b82 */ /* 0x000ea60000000800 */
[----:B------:R-:W-:Y:S01]  /*8ad0*/  IMAD.X R4, RZ, RZ, ~R4, P1 ;  /* 0x000000ffff047224 */ /* 0x000fe200008e0e04 */
[----:B------:R-:W-:-:S03]  /*8ae0*/  ISETP.NE.U32.AND P1, PT, RZ, UR10, PT ;  /* 0x0000000aff007c0c */ /* 0x000fc6000bf25070 */
[----:B------:R-:W-:Y:S01]  /*8af0*/  IMAD R10, R4, UR8, RZ ;  /* 0x00000008040a7c24 */ /* 0x000fe2000f8e02ff */
[----:B------:R-:W-:Y:S01]  /*8b00*/  ISETP.NE.AND.EX P1, PT, RZ, UR11, PT, P1 ;  /* 0x0000000bff007c0c */ /* 0x000fe2000bf25310 */
[----:B------:R-:W-:Y:S01]  /*8b10*/  IMAD.WIDE.U32 R4, R11, UR8, R2 ;  /* 0x000000080b047c25 */ /* 0x000fe2000f8e0002 */
[----:B------:R-:W-:-:S03]  /*8b20*/  ULDC UR8, c[0x0][0x618] ;  /* 0x0001860000087ab9 */ /* 0x000fc60000000800 */
[----:B------:R-:W-:Y:S01]  /*8b30*/  IMAD R11, R11, UR9, R10 ;  /* 0x000000090b0b7c24 */ /* 0x000fe2000f8e020a */
[----:B------:R-:W-:Y:S01]  /*8b40*/  ULDC UR9, c[0x0][0x154] ;  /* 0x0000550000097ab9 */ /* 0x000fe20000000800 */
[----:B0-----:R-:W-:Y:S02]  /*8b50*/  IMAD.MOV R10, RZ, RZ, -R20 ;  /* 0x000000ffff0a7224 */ /* 0x001fe400078e0a14 */
[----:B------:R-:W-:Y:S02]  /*8b60*/  IMAD.IADD R5, R5, 0x1, R11 ;  /* 0x0000000105057824 */ /* 0x000fe400078e020b */
[----:B-1----:R-:W-:Y:S01]  /*8b70*/  IMAD R17, R18, R10, R17 ;  /* 0x0000000a12117224 */ /* 0x002fe200078e0211 */
[----:B------:R-:W-:Y:S02]  /*8b80*/  I2FP.F32.U32 R10, R6 ;  /* 0x00000006000a7245 */ /* 0x000fe40000201000 */
[--C-:B------:R-:W-:Y:S02]  /*8b90*/  SHF.R.U64 R18, R4, UR8, R5.reuse ;  /* 0x0000000804127c19 */ /* 0x100fe40008001205 */
[----:B------:R-:W-:Y:S01]  /*8ba0*/  SHF.R.U32.HI R5, RZ, UR8, R5 ;  /* 0x00000008ff057c19 */ /* 0x000fe20008011605 */
[----:B------:R-:W-:Y:S01]  /*8bb0*/  FMUL R10, R10, UR9 ;  /* 0x000000090a0a7c20 */ /* 0x000fe20008400000 */
[----:B------:R-:W-:-:S02]  /*8bc0*/  ULDC UR8, c[0x0][0x608] ;  /* 0x0001820000087ab9 */ /* 0x000fc40000000800 */
[--C-:B------:R-:W-:Y:S01]  /*8bd0*/  SHF.R.U64 R20, R18, UR8, R5.reuse ;  /* 0x0000000812147c19 */ /* 0x100fe20008001205 */
[----:B------:R0:W1:Y:S01]  /*8be0*/  F2I.U32.TRUNC.NTZ R22, R10 ;  /* 0x0000000a00167305 */ /* 0x000062000020f000 */
[----:B------:R-:W-:Y:S01]  /*8bf0*/  SHF.R.U32.HI R5, RZ, UR8, R5 ;  /* 0x00000008ff057c19 */ /* 0x000fe20008011605 */
[----:B------:R-:W-:-:S03]  /*8c00*/  ULDC UR8, c[0x0][0x658] ;  /* 0x0001960000087ab9 */ /* 0x000fc60000000800 */
[--C-:B------:R-:W-:Y:S02]  /*8c10*/  SHF.R.U64 R19, R20, UR8, R5.reuse ;  /* 0x0000000814137c19 */ /* 0x100fe40008001205 */
[----:B------:R-:W-:-:S03]  /*8c20*/  SHF.R.U32.HI R23, RZ, UR8, R5 ;  /* 0x00000008ff177c19 */ /* 0x000fc60008011605 */
[----:B------:R-:W-:Y:S02]  /*8c30*/  IMAD.MOV.U32 R4, RZ, RZ, R19 ;  /* 0x000000ffff047224 */ /* 0x000fe400078e0013 */
[----:B------:R-:W-:Y:S01]  /*8c40*/  IMAD.MOV.U32 R5, RZ, RZ, R23 ;  /* 0x000000ffff057224 */ /* 0x000fe200078e0017 */
[----:B0-----:R-:W-:Y:S06]  /*8c50*/  @!P1 BRA `(.L_x_185) ;  /* 0x0000000000289947 */ /* 0x001fec0003800000 */
        /* <DEDUP_REMOVED lines=10> */
.L_x_185:
[----:B------:R-:W-:Y:S01]  /*8d00*/  ULDC UR8, c[0x0][0x648] ;  /* 0x0001920000087ab9 */ /* 0x000fe20000000800 */
[----:B-1----:R-:W-:Y:S01]  /*8d10*/  IMAD.MOV R22, RZ, RZ, -R22 ;  /* 0x000000ffff167224 */ /* 0x002fe200078e0a16 */
[----:B------:R-:W-:Y:S01]  /*8d20*/  SHF.R.U64 R5, R4, UR8, R5 ;  /* 0x0000000804057c19 */ /* 0x000fe20008001205 */
[----:B------:R-:W-:Y:S01]  /*8d30*/  ULDC UR8, c[0x0][0x638] ;  /* 0x00018e0000087ab9 */ /* 0x000fe20000000800 */
[----:B------:R-:W-:Y:S01]  /*8d40*/  LOP3.LUT R4, R20, UR14, RZ, 0xc0, !PT ;  /* 0x0000000e14047c12 */ /* 0x000fe2000f8ec0ff */
[----:B--2---:R-:W-:Y:S01]  /*8d50*/  @P2 IMAD R17, R21, R22, R6 ;  /* 0x0000001615112224 */ /* 0x004fe200078e0206 */
[----:B------:R-:W-:Y:S01]  /*8d60*/  LOP3.LUT R18, R18, UR4, RZ, 0xc0, !PT ;  /* 0x0000000412127c12 */ /* 0x000fe2000f8ec0ff */
[----:B------:R-:W-:Y:S01]  /*8d70*/  IMAD.MOV R6, RZ, RZ, -R5 ;  /* 0x000000ffff067224 */ /* 0x000fe200078e0a05 */
[----:B------:R-:W-:Y:S01]  /*8d80*/  ULDC UR9, c[0x0][0x610] ;  /* 0x0001840000097ab9 */ /* 0x000fe20000000800 */
[----:B------:R-:W-:Y:S02]  /*8d90*/  IMAD R4, R5, UR5, R4 ;  /* 0x0000000505047c24 */ /* 0x000fe4000f8e0204 */
[----:B------:R-:W-:Y:S01]  /*8da0*/  IMAD R19, R6, UR8, R19 ;  /* 0x0000000806137c24 */ /* 0x000fe2000f8e0213 */
[----:B------:R-:W-:Y:S01]  /*8db0*/  ULDC UR8, c[0x0][0x600] ;  /* 0x0001800000087ab9 */ /* 0x000fe20000000800 */
[----:B------:R-:W-:-:S02]  /*8dc0*/  IMAD R17, R4, UR9, R17 ;  /* 0x0000000904117c24 */ /* 0x000fc4000f8e0211 */
[----:B------:R-:W-:Y:S02]  /*8dd0*/  IMAD R6, R19, UR8, R18 ;  /* 0x0000000813067c24 */ /* 0x000fe4000f8e0212 */
[----:B------:R-:W-:Y:S02]  /*8de0*/  IMAD.MOV.U32 R10, RZ, RZ, 0x1 ;  /* 0x00000001ff0a7424 */ /* 0x000fe400078e00ff */
[----:B------:R-:W-:Y:S01]  /*8df0*/  IMAD.MOV.U32 R4, RZ, RZ, R16 ;  /* 0x000000ffff047224 */ /* 0x000fe200078e0010 */
[----:B------:R-:W-:Y:S02]  /*8e00*/  SEL R5, R6, R17, !P2 ;  /* 0x0000001106057207 */ /* 0x000fe40005000000 */
[----:B------:R-:W-:-:S07]  /*8e10*/  SEL R6, R17, R6, !P2 ;  /* 0x0000000611067207 */ /* 0x000fce0005000000 */
.L_x_183:
[----:B------:R-:W-:Y:S05]  /*8e20*/  BSYNC B1 ;  /* 0x0000000000017941 */ /* 0x000fea0003800000 */
.L_x_182:
[----:B------:R-:W-:-:S13]  /*8e30*/  LOP3.LUT P1, RZ, R10, 0xff, RZ, 0xc0, !PT ;  /* 0x000000ff0aff7812 */ /* 0x000fda000782c0ff */
[----:B------:R-:W-:Y:S05]  /*8e40*/  @P1 BRA `(.L_x_186) ;  /* 0xfffffff400301947 */ /* 0x000fea000383ffff */
[----:B------:R-:W-:Y:S05]  /*8e50*/  BSYNC B0 ;  /* 0x0000000000007941 */ /* 0x000fea0003800000 */
.L_x_174:
[----:B------:R-:W-:-:S03]  /*8e60*/  UMOV UR8, 0xffffffff ;  /* 0xffffffff00087882 */ /* 0x000fc60000000000 */
[----:B------:R-:W-:Y:S05]  /*8e70*/  BRA.DIV UR8, `(.L_x_187) ;  /* 0x0000000608287947 */ /* 0x000fea000b800000 */
[----:B------:R-:W-:-:S13]  /*8e80*/  ELECT P0, URZ, PT ;  /* 0x00000000003f782f */ /* 0x000fda0003800000 */
.L_x_202:
[----:B------:R-:W-:Y:S04]  /*8e90*/  BSSY B0, `(.L_x_188) ;  /* 0x0000022000007945 */ /* 0x000fe80003800000 */
[----:B------:R-:W-:Y:S05]  /*8ea0*/  @!P0 BRA `(.L_x_189) ;  /* 0x0000000000808947 */ /* 0x000fea0003800000 */
[----:B------:R-:W-:-:S04]  /*8eb0*/  LOP3.LUT R7, R7, 0x2, RZ, 0xfc, !PT ;  /* 0x0000000207077812 */ /* 0x000fc800078efcff */
[----:B------:R-:W-:-:S13]  /*8ec0*/  ISETP.NE.AND P0, PT, R7, 0x3, PT ;  /* 0x000000030700780c */ /* 0x000fda0003f05270 */
[----:B------:R-:W-:Y:S05]  /*8ed0*/  @!P0 BRA `(.L_x_190) ;  /* 0x0000000000048947 */ /* 0x000fea0003800000 */
[----:B------:R-:W-:Y:S01]  /*8ee0*/  BPT.TRAP 0x1 ;  /* 0x000000040000795c */ /* 0x000fe20000300000 */
.L_x_190:
[----:B------:R-:W0:Y:S01]  /*8ef0*/  S2R R3, SR_CgaCtaId ;  /* 0x0000000000037919 */ /* 0x000e220000008800 */
[----:B------:R-:W-:Y:S02]  /*8f00*/  MOV R0, 0x400 ;  /* 0x0000040000007802 */ /* 0x000fe40000000f00 */
[----:B------:R-:W-:Y:S02]  /*8f10*/  SHF.L.U32 R2, R12, 0x1f, RZ ;  /* 0x0000001f0c027819 */ /* 0x000fe400000006ff */
[----:B0-----:R-:W-:-:S05]  /*8f20*/  LEA R0, R3, R0, 0x18 ;  /* 0x0000000003007211 */ /* 0x001fca00078ec0ff */
[----:B------:R-:W-:-:S04]  /*8f30*/  VIADD R0, R0, 0x18 ;  /* 0x0000001800007836 */ /* 0x000fc80000000000 */
[C---:B------:R-:W-:Y:S02]  /*8f40*/  IMAD R7, R15.reuse, 0x8, R0 ;  /* 0x000000080f077824 */ /* 0x040fe400078e0200 */
[----:B------:R-:W-:Y:S02]  /*8f50*/  VIADD R15, R15, 0x1 ;  /* 0x000000010f0f7836 */ /* 0x000fe40000000000 */
[----:B------:R-:W0:Y:S03]  /*8f60*/  SYNCS.PHASECHK.TRANS64.TRYWAIT P0, [R7+URZ], R2 ;  /* 0x00000002070075a7 */ /* 0x000e26000800017f */
[----:B------:R-:W-:-:S04]  /*8f70*/  ISETP.NE.AND P1, PT, R15, 0x3, PT ;  /* 0x000000030f00780c */ /* 0x000fc80003f25270 */
[----:B------:R-:W-:Y:S02]  /*8f80*/  SEL R3, RZ, 0x1, P1 ;  /* 0x00000001ff037807 */ /* 0x000fe40000800000 */
[----:B------:R-:W-:Y:S02]  /*8f90*/  SEL R15, R15, RZ, P1 ;  /* 0x000000ff0f0f7207 */ /* 0x000fe40000800000 */
[----:B------:R-:W-:-:S03]  /*8fa0*/  LOP3.LUT R9, R12, R3, RZ, 0x3c, !PT ;  /* 0x000000030c097212 */ /* 0x000fc600078e3cff */
[----:B------:R-:W-:Y:S01]  /*8fb0*/  IMAD R6, R15, 0x8, R0 ;  /* 0x000000080f067824 */ /* 0x000fe200078e0200 */
[----:B------:R-:W-:Y:S01]  /*8fc0*/  SHF.L.U32 R5, R9, 0x1f, RZ ;  /* 0x0000001f09057819 */ /* 0x000fe200000006ff */
[----:B0-----:R-:W-:Y:S06]  /*8fd0*/  @!P0 BRA `(.L_x_191) ;  /* 0x0000000000f48947 */ /* 0x001fec0003800000 */
.L_x_203:
[----:B------:R-:W1:Y:S01]  /*8fe0*/  SYNCS.PHASECHK.TRANS64.TRYWAIT P0, [R6+URZ], R5 ;  /* 0x00000005060075a7 */ /* 0x000e62000800017f */
[----:B0-----:R-:W-:-:S05]  /*8ff0*/  VIADD R2, R15, 0x1 ;  /* 0x000000010f027836 */ /* 0x001fca0000000000 */
[----:B------:R-:W-:-:S04]  /*9000*/  ISETP.NE.AND P1, PT, R2, 0x3, PT ;  /* 0x000000030200780c */ /* 0x000fc80003f25270 */
[----:B------:R-:W-:Y:S02]  /*9010*/  SEL R4, RZ, 0x1, P1 ;  /* 0x00000001ff047807 */ /* 0x000fe40000800000 */
[----:B------:R-:W-:Y:S02]  /*9020*/  SEL R3, R2, RZ, P1 ;  /* 0x000000ff02037207 */ /* 0x000fe40000800000 */
[----:B------:R-:W-:Y:S01]  /*9030*/  LOP3.LUT R4, R9, R4, RZ, 0x3c, !PT ;  /* 0x0000000409047212 */ /* 0x000fe200078e3cff */
[----:B-1----:R-:W-:Y:S06]  /*9040*/  @!P0 BRA `(.L_x_192) ;  /* 0x0000000000ec8947 */ /* 0x002fec0003800000 */
.L_x_204:
[----:B------:R-:W-:Y:S01]  /*9050*/  IMAD R3, R3, 0x8, R0 ;  /* 0x0000000803037824 */ /* 0x000fe200078e0200 */
[----:B------:R-:W-:-:S07]  /*9060*/  SHF.L.U32 R0, R4, 0x1f, RZ ;  /* 0x0000001f04007819 */ /* 0x000fce00000006ff */
.L_x_193:
[----:B-1----:R1:W2:Y:S02]  /*9070*/  SYNCS.PHASECHK.TRANS64.TRYWAIT P0, [R3+URZ], R0 ;  /* 0x00000000030075a7 */ /* 0x0022a4000800017f */
[----:B--2---:R-:W-:Y:S05]  /*9080*/  @!P0 NANOSLEEP.SYNCS 0x989680 ;  /* 0x009896800000895d */ /* 0x004fea0003900000 */
[----:B------:R-:W2:Y:S02]  /*9090*/  @!P0 SYNCS.PHASECHK.TRANS64 P0, [R3+URZ], R0 ;  /* 0x00000000030085a7 */ /* 0x000ea4000800007f */
[----:B--2---:R-:W-:Y:S05]  /*90a0*/  @!P0 BRA `(.L_x_193) ;  /* 0xfffffffc00f08947 */ /* 0x004fea000383ffff */
.L_x_189:
[----:B------:R-:W-:Y:S05]  /*90b0*/  BSYNC B0 ;  /* 0x0000000000007941 */ /* 0x000fea0003800000 */
.L_x_188:
[----:B------:R-:W-:Y:S05]  /*90c0*/  EXIT ;  /* 0x000000000000794d */ /* 0x000fea0003800000 */
.L_x_19:
[----:B0-----:R-:W-:-:S04]  /*90d0*/  IMAD.U32 R19, RZ, RZ, UR15 ;  /* 0x0000000fff137e24 */ /* 0x001fc8000f8e00ff */
[----:B------:R0:W1:Y:S03]  /*90e0*/  SYNCS.PHASECHK.TRANS64.TRYWAIT P0, [R19+URZ+-0x8], R18 ;  /* 0xfffff812130075a7 */ /* 0x000066000800017f */
[----:B-1----:R-:W-:Y:S05]  /*90f0*/  @!P0 NANOSLEEP.SYNCS 0x989680 ;  /* 0x009896800000895d */ /* 0x002fea0003900000 */
[----:B------:R-:W1:Y:S02]  /*9100*/  @!P0 SYNCS.PHASECHK.TRANS64 P0, [R19+URZ+-0x8], R18 ;  /* 0xfffff812130085a7 */ /* 0x000e64000800007f */
[----:B-1----:R-:W-:Y:S05]  /*9110*/  @!P0 BRA `(.L_x_19) ;  /* 0xfffffffc00ec8947 */ /* 0x002fea000383ffff */
[----:B------:R-:W-:Y:S05]  /*9120*/  BRA `(.L_x_194) ;  /* 0xffffff8400507947 */ /* 0x000fea000383ffff */
.L_x_24:
[----:B-1----:R-:W-:-:S04]  /*9130*/  IMAD.U32 R19, RZ, RZ, UR6 ;  /* 0x00000006ff137e24 */ /* 0x002fc8000f8e00ff */
[----:B------:R1:W4:Y:S03]  /*9140*/  SYNCS.PHASECHK.TRANS64.TRYWAIT P0, [R19+URZ], R18 ;  /* 0x00000012130075a7 */ /* 0x000326000800017f */
[----:B----4-:R-:W-:Y:S05]  /*9150*/  @!P0 NANOSLEEP.SYNCS 0x989680 ;  /* 0x009896800000895d */ /* 0x010fea0003900000 */
[----:B------:R-:W4:Y:S02]  /*9160*/  @!P0 SYNCS.PHASECHK.TRANS64 P0, [R19+URZ], R18 ;  /* 0x00000012130085a7 */ /* 0x000f24000800007f */
[----:B----4-:R-:W-:Y:S05]  /*9170*/  @!P0 BRA `(.L_x_24) ;  /* 0xfffffffc00ec8947 */ /* 0x010fea000383ffff */
[----:B------:R-:W-:Y:S05]  /*9180*/  BRA `(.L_x_23) ;  /* 0xffffff88007c7947 */ /* 0x000fea000383ffff */
.L_x_30:
[----:B-1----:R-:W-:-:S04]  /*9190*/  IMAD.U32 R21, RZ, RZ, UR9 ;  /* 0x00000009ff157e24 */ /* 0x002fc8000f8e00ff */
[----:B------:R1:W4:Y:S03]  /*91a0*/  SYNCS.PHASECHK.TRANS64.TRYWAIT P0, [R21+URZ], R20 ;  /* 0x00000014150075a7 */ /* 0x000326000800017f */
[----:B----4-:R-:W-:Y:S05]  /*91b0*/  @!P0 NANOSLEEP.SYNCS 0x989680 ;  /* 0x009896800000895d */ /* 0x010fea0003900000 */
[----:B------:R-:W4:Y:S02]  /*91c0*/  @!P0 SYNCS.PHASECHK.TRANS64 P0, [R21+URZ], R20 ;  /* 0x00000014150085a7 */ /* 0x000f24000800007f */
[----:B----4-:R-:W-:Y:S05]  /*91d0*/  @!P0 BRA `(.L_x_30) ;  /* 0xfffffffc00ec8947 */ /* 0x010fea000383ffff */
[----:B------:R-:W-:Y:S05]  /*91e0*/  BRA `(.L_x_29) ;  /* 0xffffff9000a07947 */ /* 0x000fea000383ffff */
.L_x_38:
[----:B0-----:R-:W-:-:S04]  /*91f0*/  IMAD.U32 R19, RZ, RZ, UR15 ;  /* 0x0000000fff137e24 */ /* 0x001fc8000f8e00ff */
[----:B------:R0:W1:Y:S03]  /*9200*/  SYNCS.PHASECHK.TRANS64.TRYWAIT P0, [R19+URZ+0x8], R18 ;  /* 0x00000812130075a7 */ /* 0x000066000800017f */
[----:B-1----:R-:W-:Y:S05]  /*9210*/  @!P0 NANOSLEEP.SYNCS 0x989680 ;  /* 0x009896800000895d */ /* 0x002fea0003900000 */
[----:B------:R-:W1:Y:S02]  /*9220*/  @!P0 SYNCS.PHASECHK.TRANS64 P0, [R19+URZ+0x8], R18 ;  /* 0x00000812130085a7 */ /* 0x000e64000800007f */
[----:B-1----:R-:W-:Y:S05]  /*9230*/  @!P0 BRA `(.L_x_38) ;  /* 0xfffffffc00ec8947 */ /* 0x002fea000383ffff */
[----:B------:R-:W-:Y:S05]  /*9240*/  BRA `(.L_x_195) ;  /* 0xffffff9c00f87947 */ /* 0x000fea000383ffff */
.L_x_175:
[----:B------:R-:W-:Y:S01]  /*9250*/  BSSY B1, `(.L_x_196) ;  /* 0x0000006000017945 */ /* 0x000fe20003800000 */
[----:B------:R-:W-:-:S07]  /*9260*/  IMAD.MOV.U32 R10, RZ, RZ, -0x1 ;  /* 0xffffffffff0a7424 */ /* 0x000fce00078e00ff */
[----:B------:R-:W-:Y:S05]  /*9270*/  WARPSYNC.COLLECTIVE R10, `(.L_x_197) ;  /* 0x000000000a0c7348 */ /* 0x000fea0003c00000 */
[----:B------:R-:W-:Y:S02]  /*9280*/  ELECT P1, UR62, PT ;  /* 0x00000000003e782f */ /* 0x000fe40003820000 */
[----:B------:R-:W-:Y:S01]  /*9290*/  MOV R10, UR62 ;  /* 0x0000003e000a7c02 */ /* 0x000fe20008000f00 */
[----:B------:R-:W-:Y:S10]  /*92a0*/  ENDCOLLECTIVE ;  /* 0x000000000000791b */ /* 0x000ff40003800000 */
.L_x_197:
[----:B------:R-:W-:Y:S05]  /*92b0*/  BSYNC B1 ;  /* 0x0000000000017941 */ /* 0x000fea0003800000 */
.L_x_196:
[----:B------:R-:W-:Y:S05]  /*92c0*/  BRA `(.L_x_198) ;  /* 0xfffffff0001c7947 */ /* 0x000fea000383ffff */
.L_x_178:
[----:B-1----:R1:W2:Y:S02]  /*92d0*/  SYNCS.PHASECHK.TRANS64.TRYWAIT P1, [R19+URZ+0x18], R10 ;  /* 0x0000180a130075a7 */ /* 0x0022a4000802017f */
[----:B--2---:R-:W-:Y:S05]  /*92e0*/  @!P1 NANOSLEEP.SYNCS 0x989680 ;  /* 0x009896800000995d */ /* 0x004fea0003900000 */
[----:B------:R-:W2:Y:S02]  /*92f0*/  @!P1 SYNCS.PHASECHK.TRANS64 P1, [R19+URZ+0x18], R10 ;  /* 0x0000180a130095a7 */ /* 0x000ea4000802007f */
[----:B--2---:R-:W-:Y:S05]  /*9300*/  @!P1 BRA `(.L_x_178) ;  /* 0xfffffffc00f09947 */ /* 0x004fea000383ffff */
[----:B------:R-:W-:Y:S05]  /*9310*/  BRA `(.L_x_199) ;  /* 0xfffffff000547947 */ /* 0x000fea000383ffff */
.L_x_187:
[----:B------:R-:W-:Y:S01]  /*9320*/  BSSY B0, `(.L_x_200) ;  /* 0x0000006000007945 */ /* 0x000fe20003800000 */
[----:B------:R-:W-:-:S07]  /*9330*/  IMAD.MOV.U32 R10, RZ, RZ, -0x1 ;  /* 0xffffffffff0a7424 */ /* 0x000fce00078e00ff */
[----:B------:R-:W-:Y:S05]  /*9340*/  WARPSYNC.COLLECTIVE R10, `(.L_x_201) ;  /* 0x000000000a0c7348 */ /* 0x000fea0003c00000 */
[----:B------:R-:W-:Y:S02]  /*9350*/  ELECT P1, UR62, PT ;  /* 0x00000000003e782f */ /* 0x000fe40003820000 */
[----:B------:R-:W-:Y:S01]  /*9360*/  MOV R10, UR62 ;  /* 0x0000003e000a7c02 */ /* 0x000fe20008000f00 */
[----:B------:R-:W-:Y:S10]  /*9370*/  ENDCOLLECTIVE ;  /* 0x000000000000791b */ /* 0x000ff40003800000 */
.L_x_201:
[----:B------:R-:W-:Y:S05]  /*9380*/  BSYNC B0 ;  /* 0x0000000000007941 */ /* 0x000fea0003800000 */
.L_x_200:
[----:B------:R-:W-:Y:S01]  /*9390*/  PLOP3.LUT P0, PT, P1, PT, PT, 0x80, 0x0 ;  /* 0x000000000000781c */ /* 0x000fe20000f0f070 */
[----:B------:R-:W-:-:S12]  /*93a0*/  BRA `(.L_x_202) ;  /* 0xfffffff800b87947 */ /* 0x000fd8000383ffff */
.L_x_191:
[----:B0-----:R0:W1:Y:S02]  /*93b0*/  SYNCS.PHASECHK.TRANS64.TRYWAIT P0, [R7+URZ], R2 ;  /* 0x00000002070075a7 */ /* 0x001064000800017f */
[----:B-1----:R-:W-:Y:S05]  /*93c0*/  @!P0 NANOSLEEP.SYNCS 0x989680 ;  /* 0x009896800000895d */ /* 0x002fea0003900000 */
[----:B------:R-:W1:Y:S02]  /*93d0*/  @!P0 SYNCS.PHASECHK.TRANS64 P0, [R7+URZ], R2 ;  /* 0x00000002070085a7 */ /* 0x000e64000800007f */
[----:B-1----:R-:W-:Y:S05]  /*93e0*/  @!P0 BRA `(.L_x_191) ;  /* 0xfffffffc00f08947 */ /* 0x002fea000383ffff */
[----:B------:R-:W-:Y:S05]  /*93f0*/  BRA `(.L_x_203) ;  /* 0xfffffff800f87947 */ /* 0x000fea000383ffff */
.L_x_192:
[----:B0-----:R0:W1:Y:S02]  /*9400*/  SYNCS.PHASECHK.TRANS64.TRYWAIT P0, [R6+URZ], R5 ;  /* 0x00000005060075a7 */ /* 0x001064000800017f */
[----:B-1----:R-:W-:Y:S05]  /*9410*/  @!P0 NANOSLEEP.SYNCS 0x989680 ;  /* 0x009896800000895d */ /* 0x002fea0003900000 */
[----:B------:R-:W1:Y:S02]  /*9420*/  @!P0 SYNCS.PHASECHK.TRANS64 P0, [R6+URZ], R5 ;  /* 0x00000005060085a7 */ /* 0x000e64000800007f */
[----:B-1----:R-:W-:Y:S05]  /*9430*/  @!P0 BRA `(.L_x_192) ;  /* 0xfffffffc00f08947 */ /* 0x002fea000383ffff */
[----:B------:R-:W-:Y:S05]  /*9440*/  BRA `(.L_x_204) ;  /* 0xfffffffc00007947 */ /* 0x000fea000383ffff */
.L_x_205:
[----:B------:R-:W-:-:S00]  /*9450*/  BRA `(.L_x_205) ;  /* 0xfffffffc00fc7947 */ /* 0x000fc0000383ffff */
[----:B------:R-:W-:-:S00]  /*9460*/  NOP ;  /* 0x0000000000007918 */ /* 0x000fc00000000000 */
        /* <DEDUP_REMOVED lines=9> */
.L_x_206:


//--------------------- .nv.shared._ZN7cutlass13device_kernelINS_4gemm6kernel13GemmUniversalIN4cute5tupleIJiiiiEEENS1_10collective13CollectiveMmaINS1_37MainloopSm90TmaGmmaWarpSpecializedFP8ILi3ENS5_IJNS4_1CILi2EEESB_NSA_ILi1EEEEEENS1_32KernelTmaWarpSpecializedPingpongEEENS5_IJNSA_ILi64EEENSA_ILi128EEENSA_ILi32EEEEEENS_12float_e4m3_tENS5_IJlSC_lEEESK_SL_NS4_8TiledMMAINS4_8MMA_AtomIJNS4_4SM904GMMA31MMA_64x128x32_F32E4M3E4M3_SS_TNILNSP_7ScaleInE1ELSR_1EEEEEENS4_6LayoutINS5_IJSC_SC_SC_EEENS5_IJNSA_ILi0EEESW_SW_EEEEENS5_IJNS4_10UnderscoreESZ_SZ_EEEEENS4_23SM90_TMA_LOAD_MULTICASTENS4_14ComposedLayoutINS4_7SwizzleILi1ELi4ELi3EEENS4_18smem_ptr_flag_bitsILi8EEENSU_INS5_IJNSA_ILi8EEESI_EEENS5_IJSI_SC_EEEEEEEvNS4_8identityES12_S1C_vS1D_EENS_8epilogue10collective6detail29Sm90TmaWarpSpecializedAdapterINS1G_15DefaultEpilogueISK_SL_SL_NS1F_6thread17LinearCombinationISK_Li1EffLNS1K_9ScaleType4KindE0ELNS_15FloatRoundStyleE2ESK_EENS1_15EpilogueDefaultEEEEEvvEEEEvNT_6ParamsE --------------------------
	.section	.nv.shared._ZN7cutlass13device_kernelINS_4gemm6kernel13GemmUniversalIN4cute5tupleIJiiiiEEENS1_10collective13CollectiveMmaINS1_37MainloopSm90TmaGmmaWarpSpecializedFP8ILi3ENS5_IJNS4_1CILi2EEESB_NSA_ILi1EEEEEENS1_32KernelTmaWarpSpecializedPingpongEEENS5_IJNSA_ILi64EEENSA_ILi128EEENSA_ILi32EEEEEENS_12float_e4m3_tENS5_IJlSC_lEEESK_SL_NS4_8TiledMMAINS4_8MMA_AtomIJNS4_4SM904GMMA31MMA_64x128x32_F32E4M3E4M3_SS_TNILNSP_7ScaleInE1ELSR_1EEEEEENS4_6LayoutINS5_IJSC_SC_SC_EEENS5_IJNSA_ILi0EEESW_SW_EEEEENS5_IJNS4_10UnderscoreESZ_SZ_EEEEENS4_23SM90_TMA_LOAD_MULTICASTENS4_14ComposedLayoutINS4_7SwizzleILi1ELi4ELi3EEENS4_18smem_ptr_flag_bitsILi8EEENSU_INS5_IJNSA_ILi8EEESI_EEENS5_IJSI_SC_EEEEEEEvNS4_8identityES12_S1C_vS1D_EENS_8epilogue10collective6detail29Sm90TmaWarpSpecializedAdapterINS1G_15DefaultEpilogueISK_SL_SL_NS1F_6thread17LinearCombinationISK_Li1EffLNS1K_9ScaleType4KindE0ELNS_15FloatRoundStyleE2ESK_EENS1_15EpilogueDefaultEEEEEvvEEEEvNT_6ParamsE,"aw",@nobits
	.sectionflags	@""
	.align	16
	.zero		1024


//--------------------- .nv.shared.reserved.0     --------------------------
	.section	.nv.shared.reserved.0,"aw",@nobits
	.weak		__nv_reservedSMEM_offset_0_alias
	.size		__nv_reservedSMEM_offset_0_alias, 0, 0
	.other		__nv_reservedSMEM_offset_0_alias,@"STO_CUDA_RESERVED_SHARED STV_DEFAULT"
__nv_reservedSMEM_offset_0_alias:
	.zero		0


//--------------------- .nv.global                --------------------------
	.section	.nv.global,"aw",@nobits
.nv.global:
	.type		_ZN39_INTERNAL_f66253a0_4_k_cu_ba235fac_34894cute1_E,@object
	.size		_ZN39_INTERNAL_f66253a0_4_k_cu_ba235fac_34894cute1_E,(_ZN39_INTERNAL_f66253a0_4_k_cu_ba235fac_34894cuda3std3__45__cpo6cbeginE - _ZN39_INTERNAL_f66253a0_4_k_cu_ba235fac_34894cute1_E)
_ZN39_INTERNAL_f66253a0_4_k_cu_ba235fac_34894cute1_E:
	.zero		1
	.type		_ZN39_INTERNAL_f66253a0_4_k_cu_ba235fac_34894cuda3std3__45__cpo6cbeginE,@object
	.size		_ZN39_INTERNAL_f66253a0_4_k_cu_ba235fac_34894cuda3std3__45__cpo6cbeginE,(_ZN39_INTERNAL_f66253a0_4_k_cu_ba235fac_34894cuda3std3__48in_placeE - _ZN39_INTERNAL_f66253a0_4_k_cu_ba235fac_34894cuda3std3__45__cpo6cbeginE)
_ZN39_INTERNAL_f66253a0_4_k_cu_ba235fac_34894cuda3std3__45__cpo6cbeginE:
	.zero		1
	.type		_ZN39_INTERNAL_f66253a0_4_k_cu_ba235fac_34894cuda3std3__48in_placeE,@object
	.size		_ZN39_INTERNAL_f66253a0_4_k_cu_ba235fac_34894cuda3std3__48in_placeE,(_ZN39_INTERNAL_f66253a0_4_k_cu_ba235fac_34894cuda3std6ranges3__45__cpo9iter_moveE - _ZN39_INTERNAL_f66253a0_4_k_cu_ba235fac_34894cuda3std3__48in_placeE)
_ZN39_INTERNAL_f66253a0_4_k_cu_ba235fac_34894cuda3std3__48in_placeE:
	.zero		1
	.type		_ZN39_INTERNAL_f66253a0_4_k_cu_ba235fac_34894cuda3std6ranges3__45__cpo9iter_moveE,@object
	.size		_ZN39_INTERNAL_f66253a0_4_k_cu_ba235fac_34894cuda3std6ranges3__45__cpo9iter_moveE,(_ZN39_INTERNAL_f66253a0_4_k_cu_ba235fac_34894cuda3std3__45__cpo5beginE - _ZN39_INTERNAL_f66253a0_4_k_cu_ba235fac_34894cuda3std6ranges3__45__cpo9iter_moveE)
_ZN39_INTERNAL_f66253a0_4_k_cu_ba235fac_34894cuda3std6ranges3__45__cpo9iter_moveE:
	.zero		1
	.type		_ZN39_INTERNAL_f66253a0_4_k_cu_ba235fac_34894cuda3std3__45__cpo5beginE,@object
	.size		_ZN39_INTERNAL_f66253a0_4_k_cu_ba235fac_34894cuda3std3__45__cpo5beginE,(_ZN39_INTERNAL_f66253a0_4_k_cu_ba235fac_34894cuda3std3__441_GLOBAL__N__f66253a0_4_k_cu_ba235fac_34896ignoreE - _ZN39_INTERNAL_f66253a0_4_k_cu_ba235fac_34894cuda3std3__45__cpo5beginE)
_ZN39_INTERNAL_f66253a0_4_k_cu_ba235fac_34894cuda3std3__45__cpo5beginE:
	.zero		1
	.type		_ZN39_INTERNAL_f66253a0_4_k_cu_ba235fac_34894cuda3std3__441_GLOBAL__N__f66253a0_4_k_cu_ba235fac_34896ignoreE,@object
	.size		_ZN39_INTERNAL_f66253a0_4_k_cu_ba235fac_34894cuda3std3__441_GLOBAL__N__f66253a0_4_k_cu_ba235fac_34896ignoreE,(_ZN39_INTERNAL_f66253a0_4_k_cu_ba235fac_34894cute7productE - _ZN39_INTERNAL_f66253a0_4_k_cu_ba235fac_34894cuda3std3__441_GLOBAL__N__f66253a0_4_k_cu_ba235fac_34896ignoreE)
_ZN39_INTERNAL_f66253a0_4_k_cu_ba235fac_34894cuda3std3__441_GLOBAL__N__f66253a0_4_k_cu_ba235fac_34896ignoreE:
	.zero		1
	.type		_ZN39_INTERNAL_f66253a0_4_k_cu_ba235fac_34894cute7productE,@object
	.size		_ZN39_INTERNAL_f66253a0_4_k_cu_ba235fac_34894cute7productE,(_ZN39_INTERNAL_f66253a0_4_k_cu_ba235fac_34894cuda3std3__45__cpo3endE - _ZN39_INTERNAL_f66253a0_4_k_cu_ba235fac_34894cute7productE)
_ZN39_INTERNAL_f66253a0_4_k_cu_ba235fac_34894cute7productE:
	.zero		1
	.type		_ZN39_INTERNAL_f66253a0_4_k_cu_ba235fac_34894cuda3std3__45__cpo3endE,@object
	.size		_ZN39_INTERNAL_f66253a0_4_k_cu_ba235fac_34894cuda3std3__45__cpo3endE,(_ZN39_INTERNAL_f66253a0_4_k_cu_ba235fac_34894cuda3std3__419piecewise_constructE - _ZN39_INTERNAL_f66253a0_4_k_cu_ba235fac_34894cuda3std3__45__cpo3endE)
_ZN39_INTERNAL_f66253a0_4_k_cu_ba235fac_34894cuda3std3__45__cpo3endE:
	.zero		1
	.type		_ZN39_INTERNAL_f66253a0_4_k_cu_ba235fac_34894cuda3std3__419piecewise_constructE,@object
	.size		_ZN39_INTERNAL_f66253a0_4_k_cu_ba235fac_34894cuda3std3__419piecewise_constructE,(_ZN39_INTERNAL_f66253a0_4_k_cu_ba235fac_34894cuda3std3__45__cpo4cendE - _ZN39_INTERNAL_f66253a0_4_k_cu_ba235fac_34894cuda3std3__419piecewise_constructE)
_ZN39_INTERNAL_f66253a0_4_k_cu_ba235fac_34894cuda3std3__419piecewise_constructE:
	.zero		1
	.type		_ZN39_INTERNAL_f66253a0_4_k_cu_ba235fac_34894cuda3std3__45__cpo4cendE,@object
	.size		_ZN39_INTERNAL_f66253a0_4_k_cu_ba235fac_34894cuda3std3__45__cpo4cendE,(_ZN39_INTERNAL_f66253a0_4_k_cu_ba235fac_34894cuda3std6ranges3__45__cpo4swapE - _ZN39_INTERNAL_f66253a0_4_k_cu_ba235fac_34894cuda3std3__45__cpo4cendE)
_ZN39_INTERNAL_f66253a0_4_k_cu_ba235fac_34894cuda3std3__45__cpo4cendE:
	.zero		1
	.type		_ZN39_INTERNAL_f66253a0_4_k_cu_ba235fac_34894cuda3std6ranges3__45__cpo4swapE,@object
	.size		_ZN39_INTERNAL_f66253a0_4_k_cu_ba235fac_34894cuda3std6ranges3__45__cpo4swapE,(.L_7 - _ZN39_INTERNAL_f66253a0_4_k_cu_ba235fac_34894cuda3std6ranges3__45__cpo4swapE)
_ZN39_INTERNAL_f66253a0_4_k_cu_ba235fac_34894cuda3std6ranges3__45__cpo4swapE:
	.zero		1
.L_7:


//--------------------- .nv.constant0._ZN7cutlass13device_kernelINS_4gemm6kernel13GemmUniversalIN4cute5tupleIJiiiiEEENS1_10collective13CollectiveMmaINS1_37MainloopSm90TmaGmmaWarpSpecializedFP8ILi3ENS5_IJNS4_1CILi2EEESB_NSA_ILi1EEEEEENS1_32KernelTmaWarpSpecializedPingpongEEENS5_IJNSA_ILi64EEENSA_ILi128EEENSA_ILi32EEEEEENS_12float_e4m3_tENS5_IJlSC_lEEESK_SL_NS4_8TiledMMAINS4_8MMA_AtomIJNS4_4SM904GMMA31MMA_64x128x32_F32E4M3E4M3_SS_TNILNSP_7ScaleInE1ELSR_1EEEEEENS4_6LayoutINS5_IJSC_SC_SC_EEENS5_IJNSA_ILi0EEESW_SW_EEEEENS5_IJNS4_10UnderscoreESZ_SZ_EEEEENS4_23SM90_TMA_LOAD_MULTICASTENS4_14ComposedLayoutINS4_7SwizzleILi1ELi4ELi3EEENS4_18smem_ptr_flag_bitsILi8EEENSU_INS5_IJNSA_ILi8EEESI_EEENS5_IJSI_SC_EEEEEEEvNS4_8identityES12_S1C_vS1D_EENS_8epilogue10collective6detail29Sm90TmaWarpSpecializedAdapterINS1G_15DefaultEpilogueISK_SL_SL_NS1F_6thread17LinearCombinationISK_Li1EffLNS1K_9ScaleType4KindE0ELNS_15FloatRoundStyleE2ESK_EENS1_15EpilogueDefaultEEEEEvvEEEEvNT_6ParamsE --------------------------
	.section	.nv.constant0._ZN7cutlass13device_kernelINS_4gemm6kernel13GemmUniversalIN4cute5tupleIJiiiiEEENS1_10collective13CollectiveMmaINS1_37MainloopSm90TmaGmmaWarpSpecializedFP8ILi3ENS5_IJNS4_1CILi2EEESB_NSA_ILi1EEEEEENS1_32KernelTmaWarpSpecializedPingpongEEENS5_IJNSA_ILi64EEENSA_ILi128EEENSA_ILi32EEEEEENS_12float_e4m3_tENS5_IJlSC_lEEESK_SL_NS4_8TiledMMAINS4_8MMA_AtomIJNS4_4SM904GMMA31MMA_64x128x32_F32E4M3E4M3_SS_TNILNSP_7ScaleInE1ELSR_1EEEEEENS4_6LayoutINS5_IJSC_SC_SC_EEENS5_IJNSA_ILi0EEESW_SW_EEEEENS5_IJNS4_10UnderscoreESZ_SZ_EEEEENS4_23SM90_TMA_LOAD_MULTICASTENS4_14ComposedLayoutINS4_7SwizzleILi1ELi4ELi3EEENS4_18smem_ptr_flag_bitsILi8EEENSU_INS5_IJNSA_ILi8EEESI_EEENS5_IJSI_SC_EEEEEEEvNS4_8identityES12_S1C_vS1D_EENS_8epilogue10collective6detail29Sm90TmaWarpSpecializedAdapterINS1G_15DefaultEpilogueISK_SL_SL_NS1F_6thread17LinearCombinationISK_Li1EffLNS1K_9ScaleType4KindE0ELNS_15FloatRoundStyleE2ESK_EENS1_15EpilogueDefaultEEEEEvvEEEEvNT_6ParamsE,"a",@progbits
	.sectionflags	@""
	.align	4
.nv.constant0._ZN7cutlass13device_kernelINS_4gemm6kernel13GemmUniversalIN4cute5tupleIJiiiiEEENS1_10collective13CollectiveMmaINS1_37MainloopSm90TmaGmmaWarpSpecializedFP8ILi3ENS5_IJNS4_1CILi2EEESB_NSA_ILi1EEEEEENS1_32KernelTmaWarpSpecializedPingpongEEENS5_IJNSA_ILi64EEENSA_ILi128EEENSA_ILi32EEEEEENS_12float_e4m3_tENS5_IJlSC_lEEESK_SL_NS4_8TiledMMAINS4_8MMA_AtomIJNS4_4SM904GMMA31MMA_64x128x32_F32E4M3E4M3_SS_TNILNSP_7ScaleInE1ELSR_1EEEEEENS4_6LayoutINS5_IJSC_SC_SC_EEENS5_IJNSA_ILi0EEESW_SW_EEEEENS5_IJNS4_10UnderscoreESZ_SZ_EEEEENS4_23SM90_TMA_LOAD_MULTICASTENS4_14ComposedLayoutINS4_7SwizzleILi1ELi4ELi3EEENS4_18smem_ptr_flag_bitsILi8EEENSU_INS5_IJNSA_ILi8EEESI_EEENS5_IJSI_SC_EEEEEEEvNS4_8identityES12_S1C_vS1D_EENS_8epilogue10collective6detail29Sm90TmaWarpSpecializedAdapterINS1G_15DefaultEpilogueISK_SL_SL_NS1F_6thread17LinearCombinationISK_Li1EffLNS1K_9ScaleType4KindE0ELNS_15FloatRoundStyleE2ESK_EENS1_15EpilogueDefaultEEEEEvvEEEEvNT_6ParamsE:
	.zero		1664


//--------------------- SYMBOLS --------------------------

	.type		.nv.reservedSmem.offset0,@object
	.size		.nv.reservedSmem.offset0,0x4
